	.target	sm_100a

	.elftype	@"ET_EXEC"


//--------------------- .note.nv.tkinfo           --------------------------
	.section	.note.nv.tkinfo,"",@"SHT_NOTE"
	.sectionflags	@"SHF_NOTE_NV_TKINFO"
	.tkinfo
        /*0018*/ 	.word	0x00000002
        /*0030*/ 	.string	""
        /*0030*/ 	.string	"ptxas"
        /*0030*/ 	.string	"Cuda compilation tools, release 13.0, V13.0.88"
        /*0030*/ 	.string	"Build cuda_13.0.r13.0/compiler.36424714_0"
        /*0030*/ 	.string	"-arch sm_100a -m 64 "



//--------------------- .note.nv.cuinfo           --------------------------
	.section	.note.nv.cuinfo,"",@"SHT_NOTE"
	.sectionflags	@"SHF_NOTE_NV_CUINFO"
        /*0018*/ 	.short	0x0002
        /*001a*/ 	.short	0x0064
        /*001c*/ 	.short	0x0082
	.zero		2


//--------------------- .nv.info                  --------------------------
	.section	.nv.info,"",@"SHT_CUDA_INFO"
	.align	4


	//----- nvinfo : EIATTR_REGCOUNT
	.align		4
        /*0000*/ 	.byte	0x04, 0x2f
        /*0002*/ 	.short	(.L_19 - .L_18)
	.align		4
.L_18:
        /*0004*/ 	.word	index@(_ZN7cutlass13device_kernelINS_4gemm6kernel13GemmUniversalIN4cute5tupleIJiiiiEEENS1_10collective13CollectiveMmaINS1_35MainloopSm100TmaUmmaWarpSpecializedILi2ELi2ELi4ENS5_IJNS4_1CILi1EEESB_SB_EEEEENS5_IJNSA_ILi64EEENSA_ILi112EEENSA_ILi256EEEEEENS_6half_tENS5_IJlSB_lEEESI_SJ_NS4_8TiledMMAINS4_8MMA_AtomIJNS4_20SM100_MMA_F16BF16_SSISI_SI_fLi64ELi112ELNS4_4UMMA5MajorE0ELSO_0ELNSN_7ScaleInE0ELSP_0EEEEEENS4_6LayoutISC_NS5_IJNSA_ILi0EEEST_ST_EEEEENS5_IJNS4_10UnderscoreESW_SW_EEEEENS4_13SM90_TMA_LOADENS4_14ComposedLayoutINS4_7SwizzleILi3ELi4ELi3EEENS4_18smem_ptr_flag_bitsILi16EEENSS_INS5_IJNSA_ILi8EEESE_EEENS5_IJSE_SB_EEEEEEEvNS4_8identityESZ_S19_vS1A_EENS_8epilogue10collective18CollectiveEpilogueINS1C_23Sm100TmaWarpSpecializedILi2ELi1ELi56ELb1ELb0EEEJSH_NS5_IJNSS_ISE_SB_EENSS_ISF_SB_EEEEESI_SJ_SI_SJ_NS1C_6fusion15FusionCallbacksIS1G_NS1K_17LinearCombinationISI_fSI_fLNS_15FloatRoundStyleE2EEESH_S1J_JEEENS4_5SM1004TMEM4LOAD26SM100_TMEM_LOAD_16dp256b2xESZ_NS10_INS11_ILi1ELi4ELi3EEES14_NSS_INS5_IJS15_NSA_ILi16EEEEEENS5_IJS1V_SB_EEEEEEENS4_17SM75_U32x4_LDSM_NENS4_14SM90_TMA_STOREES1Z_NS4_17SM90_U32x4_STSM_NENS4_39AutoVectorizingCopyWithAssumedAlignmentILi128EEEEEEvvEEEEvNT_6ParamsE)
        /*0008*/ 	.word	0x0000009f


	//----- nvinfo : EIATTR_FRAME_SIZE
	.align		4
.L_19:
        /*000c*/ 	.byte	0x04, 0x11
        /*000e*/ 	.short	(.L_21 - .L_20)
	.align		4
.L_20:
        /*0010*/ 	.word	index@($__internal_2_$__cuda_sm10x_tcgen05_guardrail_trap_unallocated_columns_being_dealloced)
        /*0014*/ 	.word	0x00000000


	//----- nvinfo : EIATTR_FRAME_SIZE
	.align		4
.L_21:
        /*0018*/ 	.byte	0x04, 0x11
        /*001a*/ 	.short	(.L_23 - .L_22)
	.align		4
.L_22:
        /*001c*/ 	.word	index@($__internal_1_$__cuda_sm10x_tcgen05_guardrail_trap_phase_invalid_during_alloc)
        /*0020*/ 	.word	0x00000000


	//----- nvinfo : EIATTR_FRAME_SIZE
	.align		4
.L_23:
        /*0024*/ 	.byte	0x04, 0x11
        /*0026*/ 	.short	(.L_25 - .L_24)
	.align		4
.L_24:
        /*0028*/ 	.word	index@($__internal_0_$__cuda_sm10x_tcgen05_guardrail_trap_col_being_dealloced_not_returned_by_alloc)
        /*002c*/ 	.word	0x00000000


	//----- nvinfo : EIATTR_FRAME_SIZE
	.align		4
.L_25:
        /*0030*/ 	.byte	0x04, 0x11
        /*0032*/ 	.short	(.L_27 - .L_26)
	.align		4
.L_26:
        /*0034*/ 	.word	index@(_ZN7cutlass13device_kernelINS_4gemm6kernel13GemmUniversalIN4cute5tupleIJiiiiEEENS1_10collective13CollectiveMmaINS1_35MainloopSm100TmaUmmaWarpSpecializedILi2ELi2ELi4ENS5_IJNS4_1CILi1EEESB_SB_EEEEENS5_IJNSA_ILi64EEENSA_ILi112EEENSA_ILi256EEEEEENS_6half_tENS5_IJlSB_lEEESI_SJ_NS4_8TiledMMAINS4_8MMA_AtomIJNS4_20SM100_MMA_F16BF16_SSISI_SI_fLi64ELi112ELNS4_4UMMA5MajorE0ELSO_0ELNSN_7ScaleInE0ELSP_0EEEEEENS4_6LayoutISC_NS5_IJNSA_ILi0EEEST_ST_EEEEENS5_IJNS4_10UnderscoreESW_SW_EEEEENS4_13SM90_TMA_LOADENS4_14ComposedLayoutINS4_7SwizzleILi3ELi4ELi3EEENS4_18smem_ptr_flag_bitsILi16EEENSS_INS5_IJNSA_ILi8EEESE_EEENS5_IJSE_SB_EEEEEEEvNS4_8identityESZ_S19_vS1A_EENS_8epilogue10collective18CollectiveEpilogueINS1C_23Sm100TmaWarpSpecializedILi2ELi1ELi56ELb1ELb0EEEJSH_NS5_IJNSS_ISE_SB_EENSS_ISF_SB_EEEEESI_SJ_SI_SJ_NS1C_6fusion15FusionCallbacksIS1G_NS1K_17LinearCombinationISI_fSI_fLNS_15FloatRoundStyleE2EEESH_S1J_JEEENS4_5SM1004TMEM4LOAD26SM100_TMEM_LOAD_16dp256b2xESZ_NS10_INS11_ILi1ELi4ELi3EEES14_NSS_INS5_IJS15_NSA_ILi16EEEEEENS5_IJS1V_SB_EEEEEEENS4_17SM75_U32x4_LDSM_NENS4_14SM90_TMA_STOREES1Z_NS4_17SM90_U32x4_STSM_NENS4_39AutoVectorizingCopyWithAssumedAlignmentILi128EEEEEEvvEEEEvNT_6ParamsE)
        /*0038*/ 	.word	0x00000000


	//----- nvinfo : EIATTR_MIN_STACK_SIZE
	.align		4
.L_27:
        /*003c*/ 	.byte	0x04, 0x12
        /*003e*/ 	.short	(.L_29 - .L_28)
	.align		4
.L_28:
        /*0040*/ 	.word	index@(_ZN7cutlass13device_kernelINS_4gemm6kernel13GemmUniversalIN4cute5tupleIJiiiiEEENS1_10collective13CollectiveMmaINS1_35MainloopSm100TmaUmmaWarpSpecializedILi2ELi2ELi4ENS5_IJNS4_1CILi1EEESB_SB_EEEEENS5_IJNSA_ILi64EEENSA_ILi112EEENSA_ILi256EEEEEENS_6half_tENS5_IJlSB_lEEESI_SJ_NS4_8TiledMMAINS4_8MMA_AtomIJNS4_20SM100_MMA_F16BF16_SSISI_SI_fLi64ELi112ELNS4_4UMMA5MajorE0ELSO_0ELNSN_7ScaleInE0ELSP_0EEEEEENS4_6LayoutISC_NS5_IJNSA_ILi0EEEST_ST_EEEEENS5_IJNS4_10UnderscoreESW_SW_EEEEENS4_13SM90_TMA_LOADENS4_14ComposedLayoutINS4_7SwizzleILi3ELi4ELi3EEENS4_18smem_ptr_flag_bitsILi16EEENSS_INS5_IJNSA_ILi8EEESE_EEENS5_IJSE_SB_EEEEEEEvNS4_8identityESZ_S19_vS1A_EENS_8epilogue10collective18CollectiveEpilogueINS1C_23Sm100TmaWarpSpecializedILi2ELi1ELi56ELb1ELb0EEEJSH_NS5_IJNSS_ISE_SB_EENSS_ISF_SB_EEEEESI_SJ_SI_SJ_NS1C_6fusion15FusionCallbacksIS1G_NS1K_17LinearCombinationISI_fSI_fLNS_15FloatRoundStyleE2EEESH_S1J_JEEENS4_5SM1004TMEM4LOAD26SM100_TMEM_LOAD_16dp256b2xESZ_NS10_INS11_ILi1ELi4ELi3EEES14_NSS_INS5_IJS15_NSA_ILi16EEEEEENS5_IJS1V_SB_EEEEEEENS4_17SM75_U32x4_LDSM_NENS4_14SM90_TMA_STOREES1Z_NS4_17SM90_U32x4_STSM_NENS4_39AutoVectorizingCopyWithAssumedAlignmentILi128EEEEEEvvEEEEvNT_6ParamsE)
        /*0044*/ 	.word	0x00000000
.L_29:


//--------------------- .nv.compat                --------------------------
	.section	.nv.compat,"",@"SHT_CUDA_COMPAT_INFO"
	.align	4
        /*0000*/ 	.byte	0x02, 0x09, 0x01, 0x00, 0x02, 0x02, 0x02, 0x00, 0x02, 0x05, 0x05, 0x00, 0x03, 0x07, 0x01, 0x01
        /*0010*/ 	.byte	0x02, 0x03, 0x01, 0x00, 0x02, 0x06, 0x01, 0x00, 0x04, 0x0b, 0x08, 0x00, 0x09, 0x00, 0x00, 0x00
        /*0020*/ 	.byte	0x00, 0x00, 0x00, 0x00


//--------------------- .nv.info._ZN7cutlass13device_kernelINS_4gemm6kernel13GemmUniversalIN4cute5tupleIJiiiiEEENS1_10collective13CollectiveMmaINS1_35MainloopSm100TmaUmmaWarpSpecializedILi2ELi2ELi4ENS5_IJNS4_1CILi1EEESB_SB_EEEEENS5_IJNSA_ILi64EEENSA_ILi112EEENSA_ILi256EEEEEENS_6half_tENS5_IJlSB_lEEESI_SJ_NS4_8TiledMMAINS4_8MMA_AtomIJNS4_20SM100_MMA_F16BF16_SSISI_SI_fLi64ELi112ELNS4_4UMMA5MajorE0ELSO_0ELNSN_7ScaleInE0ELSP_0EEEEEENS4_6LayoutISC_NS5_IJNSA_ILi0EEEST_ST_EEEEENS5_IJNS4_10UnderscoreESW_SW_EEEEENS4_13SM90_TMA_LOADENS4_14ComposedLayoutINS4_7SwizzleILi3ELi4ELi3EEENS4_18smem_ptr_flag_bitsILi16EEENSS_INS5_IJNSA_ILi8EEESE_EEENS5_IJSE_SB_EEEEEEEvNS4_8identityESZ_S19_vS1A_EENS_8epilogue10collective18CollectiveEpilogueINS1C_23Sm100TmaWarpSpecializedILi2ELi1ELi56ELb1ELb0EEEJSH_NS5_IJNSS_ISE_SB_EENSS_ISF_SB_EEEEESI_SJ_SI_SJ_NS1C_6fusion15FusionCallbacksIS1G_NS1K_17LinearCombinationISI_fSI_fLNS_15FloatRoundStyleE2EEESH_S1J_JEEENS4_5SM1004TMEM4LOAD26SM100_TMEM_LOAD_16dp256b2xESZ_NS10_INS11_ILi1ELi4ELi3EEES14_NSS_INS5_IJS15_NSA_ILi16EEEEEENS5_IJS1V_SB_EEEEEEENS4_17SM75_U32x4_LDSM_NENS4_14SM90_TMA_STOREES1Z_NS4_17SM90_U32x4_STSM_NENS4_39AutoVectorizingCopyWithAssumedAlignmentILi128EEEEEEvvEEEEvNT_6ParamsE --------------------------
	.section	.nv.info._ZN7cutlass13device_kernelINS_4gemm6kernel13GemmUniversalIN4cute5tupleIJiiiiEEENS1_10collective13CollectiveMmaINS1_35MainloopSm100TmaUmmaWarpSpecializedILi2ELi2ELi4ENS5_IJNS4_1CILi1EEESB_SB_EEEEENS5_IJNSA_ILi64EEENSA_ILi112EEENSA_ILi256EEEEEENS_6half_tENS5_IJlSB_lEEESI_SJ_NS4_8TiledMMAINS4_8MMA_AtomIJNS4_20SM100_MMA_F16BF16_SSISI_SI_fLi64ELi112ELNS4_4UMMA5MajorE0ELSO_0ELNSN_7ScaleInE0ELSP_0EEEEEENS4_6LayoutISC_NS5_IJNSA_ILi0EEEST_ST_EEEEENS5_IJNS4_10UnderscoreESW_SW_EEEEENS4_13SM90_TMA_LOADENS4_14ComposedLayoutINS4_7SwizzleILi3ELi4ELi3EEENS4_18smem_ptr_flag_bitsILi16EEENSS_INS5_IJNSA_ILi8EEESE_EEENS5_IJSE_SB_EEEEEEEvNS4_8identityESZ_S19_vS1A_EENS_8epilogue10collective18CollectiveEpilogueINS1C_23Sm100TmaWarpSpecializedILi2ELi1ELi56ELb1ELb0EEEJSH_NS5_IJNSS_ISE_SB_EENSS_ISF_SB_EEEEESI_SJ_SI_SJ_NS1C_6fusion15FusionCallbacksIS1G_NS1K_17LinearCombinationISI_fSI_fLNS_15FloatRoundStyleE2EEESH_S1J_JEEENS4_5SM1004TMEM4LOAD26SM100_TMEM_LOAD_16dp256b2xESZ_NS10_INS11_ILi1ELi4ELi3EEES14_NSS_INS5_IJS15_NSA_ILi16EEEEEENS5_IJS1V_SB_EEEEEEENS4_17SM75_U32x4_LDSM_NENS4_14SM90_TMA_STOREES1Z_NS4_17SM90_U32x4_STSM_NENS4_39AutoVectorizingCopyWithAssumedAlignmentILi128EEEEEEvvEEEEvNT_6ParamsE,"",@"SHT_CUDA_INFO"
	.sectionflags	@""
	.align	4


	//----- nvinfo : EIATTR_CUDA_API_VERSION
	.align		4
        /*0000*/ 	.byte	0x04, 0x37
        /*0002*/ 	.short	(.L_31 - .L_30)
.L_30:
        /*0004*/ 	.word	0x00000082


	//----- nvinfo : EIATTR_KPARAM_INFO
	.align		4
.L_31:
        /*0008*/ 	.byte	0x04, 0x17
        /*000a*/ 	.short	(.L_33 - .L_32)
.L_32:
        /*000c*/ 	.word	0x00000000
        /*0010*/ 	.short	0x0000
        /*0012*/ 	.short	0x0000
        /*0014*/ 	.byte	0x00, 0xf0, 0x01, 0x20


	//----- nvinfo : EIATTR_AT_ENTRY_FRAGMENTS
	.align		4
.L_33:
        /*0018*/ 	.byte	0x04, 0x4f
        /*001a*/ 	.short	(.L_35 - .L_34)


	//   ....[0]....
.L_34:
        /*001c*/ 	.word	0x00000006


	//----- nvinfo : EIATTR_RESERVED_SMEM_USED
	.align		4
.L_35:
        /*0020*/ 	.byte	0x01, 0x41
	.zero		2


	//----- nvinfo : EIATTR_SPARSE_MMA_MASK
	.align		4
        /*0024*/ 	.byte	0x03, 0x50
        /*0026*/ 	.short	0x0000


	//----- nvinfo : EIATTR_TCGEN05_1CTA_USED
	.align		4
        /*0028*/ 	.byte	0x01, 0x51
	.zero		2


	//----- nvinfo : EIATTR_MAXREG_COUNT
	.align		4
        /*002c*/ 	.byte	0x03, 0x1b
        /*002e*/ 	.short	0x00ff


	//----- nvinfo : EIATTR_NUM_BARRIERS
	.align		4
        /*0030*/ 	.byte	0x02, 0x4c
        /*0032*/ 	.byte	0x07
	.zero		1


	//----- nvinfo : EIATTR_EXTERNS
	.align		4
        /*0034*/ 	.byte	0x04, 0x0f
        /*0036*/ 	.short	(.L_37 - .L_36)


	//   ....[0]....
	.align		4
.L_36:
        /*0038*/ 	.word	index@(__assertfail)


	//----- nvinfo : EIATTR_MERCURY_ISA_VERSION
	.align		4
.L_37:
        /*003c*/ 	.byte	0x03, 0x5f
        /*003e*/ 	.short	0x0101


	//----- nvinfo : EIATTR_INT_WARP_WIDE_INSTR_OFFSETS
	.align		4
        /*0040*/ 	.byte	0x04, 0x31
        /*0042*/ 	.short	(.L_39 - .L_38)


	//   ....[0]....
.L_38:
        /*0044*/ 	.word	0x00002160


	//   ....[1]....
        /*0048*/ 	.word	0x00003f50


	//   ....[2]....
        /*004c*/ 	.word	0x00003f80


	//   ....[3]....
        /*0050*/ 	.word	0x00003fa0


	//   ....[4]....
        /*0054*/ 	.word	0x00004a30


	//   ....[5]....
        /*0058*/ 	.word	0x00004a70


	//   ....[6]....
        /*005c*/ 	.word	0x00004a90


	//   ....[7]....
        /*0060*/ 	.word	0x00004ab0


	//   ....[8]....
        /*0064*/ 	.word	0x00004c50


	//   ....[9]....
        /*0068*/ 	.word	0x00004cb0


	//   ....[10]....
        /*006c*/ 	.word	0x00004d10


	//   ....[11]....
        /*0070*/ 	.word	0x00004d40


	//----- nvinfo : EIATTR_COOP_GROUP_MASK_REGIDS
	.align		4
.L_39:
        /*0074*/ 	.byte	0x04, 0x29
        /*0076*/ 	.short	(.L_41 - .L_40)


	//   ....[0]....
.L_40:
        /*0078*/ 	.word	0xffffffff


	//   ....[1]....
        /*007c*/ 	.word	0xffffffff


	//   ....[2]....
        /*0080*/ 	.word	0xffffffff


	//   ....[3]....
        /*0084*/ 	.word	0xffffffff


	//   ....[4]....
        /*0088*/ 	.word	0xffffffff


	//   ....[5]....
        /*008c*/ 	.word	0xffffffff


	//   ....[6]....
        /*0090*/ 	.word	0xffffffff


	//   ....[7]....
        /*0094*/ 	.word	0xffffffff


	//   ....[8]....
        /*0098*/ 	.word	0xffffffff


	//   ....[9]....
        /*009c*/ 	.word	0xffffffff


	//   ....[10]....
        /*00a0*/ 	.word	0xffffffff


	//   ....[11]....
        /*00a4*/ 	.word	0xffffffff


	//   ....[12]....
        /*00a8*/ 	.word	0xffffffff


	//----- nvinfo : EIATTR_COOP_GROUP_INSTR_OFFSETS
	.align		4
.L_41:
        /*00ac*/ 	.byte	0x04, 0x28
        /*00ae*/ 	.short	(.L_43 - .L_42)


	//   ....[0]....
.L_42:
        /*00b0*/ 	.word	0x00000090


	//   ....[1]....
        /*00b4*/ 	.word	0x000004d0


	//   ....[2]....
        /*00b8*/ 	.word	0x00000600


	//   ....[3]....
        /*00bc*/ 	.word	0x00000760


	//   ....[4]....
        /*00c0*/ 	.word	0x00000860


	//   ....[5]....
        /*00c4*/ 	.word	0x000009d0


	//   ....[6]....
        /*00c8*/ 	.word	0x00000b70


	//   ....[7]....
        /*00cc*/ 	.word	0x00002040


	//   ....[8]....
        /*00d0*/ 	.word	0x00002d00


	//   ....[9]....
        /*00d4*/ 	.word	0x00002f10


	//   ....[10]....
        /*00d8*/ 	.word	0x00002f40


	//   ....[11]....
        /*00dc*/ 	.word	0x00003e20


	//   ....[12]....
        /*00e0*/ 	.word	0x00004060


	//----- nvinfo : EIATTR_VRC_CTA_INIT_COUNT
	.align		4
.L_43:
        /*00e4*/ 	.byte	0x02, 0x4a
        /*00e6*/ 	.byte	0x80
	.zero		1


	//----- nvinfo : EIATTR_SYSCALL_OFFSETS
	.align		4
        /*00e8*/ 	.byte	0x04, 0x46
        /*00ea*/ 	.short	(.L_45 - .L_44)


	//   ....[0]....
.L_44:
        /*00ec*/ 	.word	0x00005840


	//   ....[1]....
        /*00f0*/ 	.word	0x00005930


	//   ....[2]....
        /*00f4*/ 	.word	0x000061d0


	//   ....[3]....
        /*00f8*/ 	.word	0x00006340


	//   ....[4]....
        /*00fc*/ 	.word	0x000064b0


	//   ....[5]....
        /*0100*/ 	.word	0x00006620


	//   ....[6]....
        /*0104*/ 	.word	0x00006790


	//   ....[7]....
        /*0108*/ 	.word	0x00006900


	//   ....[8]....
        /*010c*/ 	.word	0x00006a70


	//----- nvinfo : EIATTR_MBARRIER_INSTR_OFFSETS
	.align		4
.L_45:
        /*0110*/ 	.byte	0x04, 0x39
        /*0112*/ 	.short	(.L_47 - .L_46)


	//   ....[0]....
.L_46:
        /*0114*/ 	.word	0x000005b0
        /*0118*/ 	.word	0x000000ff
        /*011c*/ 	.word	0x00000000
        /*0120*/ 	.short	0x0100
        /*0122*/ 	.byte	0x04
	.zero		1


	//   ....[1]....
        /*0124*/ 	.word	0x000005c0
        /*0128*/ 	.word	0x000000ff
        /*012c*/ 	.word	0x00000010
        /*0130*/ 	.short	0x0100
        /*0132*/ 	.byte	0x04
	.zero		1


	//   ....[2]....
        /*0134*/ 	.word	0x000005d0
        /*0138*/ 	.word	0x000000ff
        /*013c*/ 	.word	0x00000008
        /*0140*/ 	.short	0x0100
        /*0142*/ 	.byte	0x04
	.zero		1


	//   ....[3]....
        /*0144*/ 	.word	0x000005e0
        /*0148*/ 	.word	0x000000ff
        /*014c*/ 	.word	0x00000018
        /*0150*/ 	.short	0x0100
        /*0152*/ 	.byte	0x04
	.zero		1


	//   ....[4]....
        /*0154*/ 	.word	0x00000710
        /*0158*/ 	.word	0x000000ff
        /*015c*/ 	.word	0x00000020
        /*0160*/ 	.short	0x0100
        /*0162*/ 	.byte	0x04
	.zero		1


	//   ....[5]....
        /*0164*/ 	.word	0x00000720
        /*0168*/ 	.word	0x000000ff
        /*016c*/ 	.word	0x00000030
        /*0170*/ 	.short	0x0100
        /*0172*/ 	.byte	0x04
	.zero		1


	//   ....[6]....
        /*0174*/ 	.word	0x00000730
        /*0178*/ 	.word	0x000000ff
        /*017c*/ 	.word	0x00000028
        /*0180*/ 	.short	0x0100
        /*0182*/ 	.byte	0x04
	.zero		1


	//   ....[7]....
        /*0184*/ 	.word	0x00000740
        /*0188*/ 	.word	0x000000ff
        /*018c*/ 	.word	0x00000038
        /*0190*/ 	.short	0x0100
        /*0192*/ 	.byte	0x04
	.zero		1


	//   ....[8]....
        /*0194*/ 	.word	0x00000830
        /*0198*/ 	.word	0x000000ff
        /*019c*/ 	.word	0x00000040
        /*01a0*/ 	.short	0x0100
        /*01a2*/ 	.byte	0x06
	.zero		1


	//   ....[9]....
        /*01a4*/ 	.word	0x00000840
        /*01a8*/ 	.word	0x000000ff
        /*01ac*/ 	.word	0x00000048
        /*01b0*/ 	.short	0x0100
        /*01b2*/ 	.byte	0x06
	.zero		1


	//   ....[10]....
        /*01b4*/ 	.word	0x00000980
        /*01b8*/ 	.word	0x000000ff
        /*01bc*/ 	.word	0x00000050
        /*01c0*/ 	.short	0x0100
        /*01c2*/ 	.byte	0x06
	.zero		1


	//   ....[11]....
        /*01c4*/ 	.word	0x00000990
        /*01c8*/ 	.word	0x000000ff
        /*01cc*/ 	.word	0x00000060
        /*01d0*/ 	.short	0x0100
        /*01d2*/ 	.byte	0x06
	.zero		1


	//   ....[12]....
        /*01d4*/ 	.word	0x000009a0
        /*01d8*/ 	.word	0x000000ff
        /*01dc*/ 	.word	0x00000058
        /*01e0*/ 	.short	0x0100
        /*01e2*/ 	.byte	0x06
	.zero		1


	//   ....[13]....
        /*01e4*/ 	.word	0x000009b0
        /*01e8*/ 	.word	0x000000ff
        /*01ec*/ 	.word	0x00000068
        /*01f0*/ 	.short	0x0100
        /*01f2*/ 	.byte	0x06
	.zero		1


	//   ....[14]....
        /*01f4*/ 	.word	0x00000ae0
        /*01f8*/ 	.word	0x000000ff
        /*01fc*/ 	.word	0x00000070
        /*0200*/ 	.short	0x0100
        /*0202*/ 	.byte	0x04
	.zero		1


	//   ....[15]....
        /*0204*/ 	.word	0x00000af0
        /*0208*/ 	.word	0x000000ff
        /*020c*/ 	.word	0x00000090
        /*0210*/ 	.short	0x0100
        /*0212*/ 	.byte	0x04
	.zero		1


	//   ....[16]....
        /*0214*/ 	.word	0x00000b00
        /*0218*/ 	.word	0x000000ff
        /*021c*/ 	.word	0x00000078
        /*0220*/ 	.short	0x0100
        /*0222*/ 	.byte	0x04
	.zero		1


	//   ....[17]....
        /*0224*/ 	.word	0x00000b10
        /*0228*/ 	.word	0x000000ff
        /*022c*/ 	.word	0x00000098
        /*0230*/ 	.short	0x0100
        /*0232*/ 	.byte	0x04
	.zero		1


	//   ....[18]....
        /*0234*/ 	.word	0x00000b20
        /*0238*/ 	.word	0x000000ff
        /*023c*/ 	.word	0x00000080
        /*0240*/ 	.short	0x0100
        /*0242*/ 	.byte	0x04
	.zero		1


	//   ....[19]....
        /*0244*/ 	.word	0x00000b30
        /*0248*/ 	.word	0x000000ff
        /*024c*/ 	.word	0x000000a0
        /*0250*/ 	.short	0x0100
        /*0252*/ 	.byte	0x04
	.zero		1


	//   ....[20]....
        /*0254*/ 	.word	0x00000b40
        /*0258*/ 	.word	0x000000ff
        /*025c*/ 	.word	0x00000088
        /*0260*/ 	.short	0x0100
        /*0262*/ 	.byte	0x04
	.zero		1


	//   ....[21]....
        /*0264*/ 	.word	0x00000b50
        /*0268*/ 	.word	0x000000ff
        /*026c*/ 	.word	0x000000a8
        /*0270*/ 	.short	0x0100
        /*0272*/ 	.byte	0x04
	.zero		1


	//   ....[22]....
        /*0274*/ 	.word	0x00000c40
        /*0278*/ 	.word	0x000000ff
        /*027c*/ 	.word	0x000000b0
        /*0280*/ 	.short	0x0100
        /*0282*/ 	.byte	0x04
	.zero		1


	//   ....[23]....
        /*0284*/ 	.word	0x00000c50
        /*0288*/ 	.word	0x000000ff
        /*028c*/ 	.word	0x000000c0
        /*0290*/ 	.short	0x0100
        /*0292*/ 	.byte	0x04
	.zero		1


	//   ....[24]....
        /*0294*/ 	.word	0x00000c60
        /*0298*/ 	.word	0x000000ff
        /*029c*/ 	.word	0x000000b8
        /*02a0*/ 	.short	0x0100
        /*02a2*/ 	.byte	0x04
	.zero		1


	//   ....[25]....
        /*02a4*/ 	.word	0x00000c70
        /*02a8*/ 	.word	0x000000ff
        /*02ac*/ 	.word	0x000000c8
        /*02b0*/ 	.short	0x0100
        /*02b2*/ 	.byte	0x04
	.zero		1


	//   ....[26]....
        /*02b4*/ 	.word	0x00001540
        /*02b8*/ 	.word	0x00000002
        /*02bc*/ 	.word	0x000000c0
        /*02c0*/ 	.short	0x010a
        /*02c2*/ 	.byte	0xff
	.zero		1


	//   ....[27]....
        /*02c4*/ 	.word	0x00001570
        /*02c8*/ 	.word	0x00000002
        /*02cc*/ 	.word	0x000000b0
        /*02d0*/ 	.short	0x0101
        /*02d2*/ 	.byte	0xff
	.zero		1


	//   ....[28]....
        /*02d4*/ 	.word	0x00001640
        /*02d8*/ 	.word	0x000000ff
        /*02dc*/ 	.word	0x00000010
        /*02e0*/ 	.short	0x010a
        /*02e2*/ 	.byte	0x05
	.zero		1


	//   ....[29]....
        /*02e4*/ 	.word	0x000016e0
        /*02e8*/ 	.word	0x000000ff
        /*02ec*/ 	.word	0x00000010
        /*02f0*/ 	.short	0x010a
        /*02f2*/ 	.byte	0x39
	.zero		1


	//   ....[30]....
        /*02f4*/ 	.word	0x00001840
        /*02f8*/ 	.word	0x000000ff
        /*02fc*/ 	.word	0x00000010
        /*0300*/ 	.short	0x010a
        /*0302*/ 	.byte	0x06
	.zero		1


	//   ....[31]....
        /*0304*/ 	.word	0x00001b50
        /*0308*/ 	.word	0x000000ff
        /*030c*/ 	.word	0x00000048
        /*0310*/ 	.short	0x0101
        /*0312*/ 	.byte	0x04
	.zero		1


	//   ....[32]....
        /*0314*/ 	.word	0x00001b70
        /*0318*/ 	.word	0x000000ff
        /*031c*/ 	.word	0x00000010
        /*0320*/ 	.short	0x010a
        /*0322*/ 	.byte	0x05
	.zero		1


	//   ....[33]....
        /*0324*/ 	.word	0x00001bf0
        /*0328*/ 	.word	0x000000ff
        /*032c*/ 	.word	0x00000010
        /*0330*/ 	.short	0x010a
        /*0332*/ 	.byte	0x39
	.zero		1


	//   ....[34]....
        /*0334*/ 	.word	0x00001d50
        /*0338*/ 	.word	0x000000ff
        /*033c*/ 	.word	0x00000010
        /*0340*/ 	.short	0x010a
        /*0342*/ 	.byte	0x06
	.zero		1


	//   ....[35]....
        /*0344*/ 	.word	0x00002070
        /*0348*/ 	.word	0x00000002
        /*034c*/ 	.word	0x00000050
        /*0350*/ 	.short	0x010a
        /*0352*/ 	.byte	0xff
	.zero		1


	//   ....[36]....
        /*0354*/ 	.word	0x00002130
        /*0358*/ 	.word	0x00000002
        /*035c*/ 	.word	0x00000000
        /*0360*/ 	.short	0x0101
        /*0362*/ 	.byte	0xff
	.zero		1


	//   ....[37]....
        /*0364*/ 	.word	0x00002690
        /*0368*/ 	.word	0x000000ff
        /*036c*/ 	.word	0x00000000
        /*0370*/ 	.short	0x010a
        /*0372*/ 	.byte	0x04
	.zero		1


	//   ....[38]....
        /*0374*/ 	.word	0x00002730
        /*0378*/ 	.word	0x00000000
        /*037c*/ 	.word	0x00000000
        /*0380*/ 	.short	0x010a
        /*0382*/ 	.byte	0xff
	.zero		1


	//   ....[39]....
        /*0384*/ 	.word	0x00002850
        /*0388*/ 	.word	0x00000000
        /*038c*/ 	.word	0x000000b0
        /*0390*/ 	.short	0x010a
        /*0392*/ 	.byte	0xff
	.zero		1


	//   ....[40]....
        /*0394*/ 	.word	0x000028c0
        /*0398*/ 	.word	0x00000000
        /*039c*/ 	.word	0x00000000
        /*03a0*/ 	.short	0x0101
        /*03a2*/ 	.byte	0xff
	.zero		1


	//   ....[41]....
        /*03a4*/ 	.word	0x000028e0
        /*03a8*/ 	.word	0x000000ff
        /*03ac*/ 	.word	0x00000060
        /*03b0*/ 	.short	0x010a
        /*03b2*/ 	.byte	0x04
	.zero		1


	//   ....[42]....
        /*03b4*/ 	.word	0x00002a00
        /*03b8*/ 	.word	0x00000000
        /*03bc*/ 	.word	0x00000050
        /*03c0*/ 	.short	0x010a
        /*03c2*/ 	.byte	0xff
	.zero		1


	//   ....[43]....
        /*03c4*/ 	.word	0x00002b00
        /*03c8*/ 	.word	0x00000000
        /*03cc*/ 	.word	0x00000000
        /*03d0*/ 	.short	0x0101
        /*03d2*/ 	.byte	0xff
	.zero		1


	//   ....[44]....
        /*03d4*/ 	.word	0x00002b90
        /*03d8*/ 	.word	0x000000ff
        /*03dc*/ 	.word	0x00000060
        /*03e0*/ 	.short	0x0106
        /*03e2*/ 	.byte	0x04
	.zero		1


	//   ....[45]....
        /*03e4*/ 	.word	0x00002bb0
        /*03e8*/ 	.word	0x000000ff
        /*03ec*/ 	.word	0x00000060
        /*03f0*/ 	.short	0x010a
        /*03f2*/ 	.byte	0x04
	.zero		1


	//   ....[46]....
        /*03f4*/ 	.word	0x00002c40
        /*03f8*/ 	.word	0x000000ff
        /*03fc*/ 	.word	0x00000060
        /*0400*/ 	.short	0x0106
        /*0402*/ 	.byte	0x06
	.zero		1


	//   ....[47]....
        /*0404*/ 	.word	0x00002c80
        /*0408*/ 	.word	0x00000000
        /*040c*/ 	.word	0x00000060
        /*0410*/ 	.short	0x010a
        /*0412*/ 	.byte	0xff
	.zero		1


	//   ....[48]....
        /*0414*/ 	.word	0x000031b0
        /*0418*/ 	.word	0x00000000
        /*041c*/ 	.word	0x00000050
        /*0420*/ 	.short	0x010a
        /*0422*/ 	.byte	0xff
	.zero		1


	//   ....[49]....
        /*0424*/ 	.word	0x000032c0
        /*0428*/ 	.word	0x00000003
        /*042c*/ 	.word	0x00000000
        /*0430*/ 	.short	0x0101
        /*0432*/ 	.byte	0xff
	.zero		1


	//   ....[50]....
        /*0434*/ 	.word	0x000032d0
        /*0438*/ 	.word	0x000000ff
        /*043c*/ 	.word	0x00000000
        /*0440*/ 	.short	0x010a
        /*0442*/ 	.byte	0x06
	.zero		1


	//   ....[51]....
        /*0444*/ 	.word	0x00003350
        /*0448*/ 	.word	0x000000ff
        /*044c*/ 	.word	0x00000090
        /*0450*/ 	.short	0x010a
        /*0452*/ 	.byte	0x49
	.zero		1


	//   ....[52]....
        /*0454*/ 	.word	0x00003410
        /*0458*/ 	.word	0x000000ff
        /*045c*/ 	.word	0x00000000
        /*0460*/ 	.short	0x010a
        /*0462*/ 	.byte	0x07
	.zero		1


	//   ....[53]....
        /*0464*/ 	.word	0x00003570
        /*0468*/ 	.word	0x000000ff
        /*046c*/ 	.word	0x00000000
        /*0470*/ 	.short	0x010a
        /*0472*/ 	.byte	0x09
	.zero		1


	//   ....[54]....
        /*0474*/ 	.word	0x00003c50
        /*0478*/ 	.word	0x000000ff
        /*047c*/ 	.word	0x00000000
        /*0480*/ 	.short	0x010a
        /*0482*/ 	.byte	0x04
	.zero		1


	//   ....[55]....
        /*0484*/ 	.word	0x00003ce0
        /*0488*/ 	.word	0x000000ff
        /*048c*/ 	.word	0x00000000
        /*0490*/ 	.short	0x010a
        /*0492*/ 	.byte	0x05
	.zero		1


	//   ....[56]....
        /*0494*/ 	.word	0x00003d70
        /*0498*/ 	.word	0x000000ff
        /*049c*/ 	.word	0x00000000
        /*04a0*/ 	.short	0x010a
        /*04a2*/ 	.byte	0x05
	.zero		1


	//   ....[57]....
        /*04a4*/ 	.word	0x00003e00
        /*04a8*/ 	.word	0x000000ff
        /*04ac*/ 	.word	0x00000000
        /*04b0*/ 	.short	0x010a
        /*04b2*/ 	.byte	0x04
	.zero		1


	//   ....[58]....
        /*04b4*/ 	.word	0x00004250
        /*04b8*/ 	.word	0x00000000
        /*04bc*/ 	.word	0x00000050
        /*04c0*/ 	.short	0x010a
        /*04c2*/ 	.byte	0xff
	.zero		1


	//   ....[59]....
        /*04c4*/ 	.word	0x00004330
        /*04c8*/ 	.word	0x00000000
        /*04cc*/ 	.word	0x00000000
        /*04d0*/ 	.short	0x0101
        /*04d2*/ 	.byte	0xff
	.zero		1


	//   ....[60]....
        /*04d4*/ 	.word	0x00004650
        /*04d8*/ 	.word	0x000000ff
        /*04dc*/ 	.word	0x00000048
        /*04e0*/ 	.short	0x010a
        /*04e2*/ 	.byte	0x04
	.zero		1


	//   ....[61]....
        /*04e4*/ 	.word	0x00004830
        /*04e8*/ 	.word	0x000000ff
        /*04ec*/ 	.word	0x00000030
        /*04f0*/ 	.short	0x010a
        /*04f2*/ 	.byte	0x0d
	.zero		1


	//   ....[62]....
        /*04f4*/ 	.word	0x00004da0
        /*04f8*/ 	.word	0x000000ff
        /*04fc*/ 	.word	0x00000020
        /*0500*/ 	.short	0x010b
        /*0502*/ 	.byte	0x0d
	.zero		1


	//   ....[63]....
        /*0504*/ 	.word	0x00004df0
        /*0508*/ 	.word	0x000000ff
        /*050c*/ 	.word	0x00000000
        /*0510*/ 	.short	0x0101
        /*0512*/ 	.byte	0x0e
	.zero		1


	//   ....[64]....
        /*0514*/ 	.word	0x00004e70
        /*0518*/ 	.word	0x000000ff
        /*051c*/ 	.word	0x00000000
        /*0520*/ 	.short	0x010a
        /*0522*/ 	.byte	0x04
	.zero		1


	//   ....[65]....
        /*0524*/ 	.word	0x00004f10
        /*0528*/ 	.word	0x00000000
        /*052c*/ 	.word	0x00000000
        /*0530*/ 	.short	0x010a
        /*0532*/ 	.byte	0xff
	.zero		1


	//   ....[66]....
        /*0534*/ 	.word	0x00005250
        /*0538*/ 	.word	0x00000000
        /*053c*/ 	.word	0x00000050
        /*0540*/ 	.short	0x010a
        /*0542*/ 	.byte	0xff
	.zero		1


	//   ....[67]....
        /*0544*/ 	.word	0x00005360
        /*0548*/ 	.word	0x00000000
        /*054c*/ 	.word	0x00000000
        /*0550*/ 	.short	0x0101
        /*0552*/ 	.byte	0xff
	.zero		1


	//   ....[68]....
        /*0554*/ 	.word	0x00005d20
        /*0558*/ 	.word	0x00000000
        /*055c*/ 	.word	0x00000020
        /*0560*/ 	.short	0x010a
        /*0562*/ 	.byte	0xff
	.zero		1


	//   ....[69]....
        /*0564*/ 	.word	0x00005d40
        /*0568*/ 	.word	0x00000011
        /*056c*/ 	.word	0x00000070
        /*0570*/ 	.short	0x010a
        /*0572*/ 	.byte	0xff
	.zero		1


	//   ....[70]....
        /*0574*/ 	.word	0x00005e40
        /*0578*/ 	.word	0x00000000
        /*057c*/ 	.word	0x00000020
        /*0580*/ 	.short	0x010a
        /*0582*/ 	.byte	0xff
	.zero		1


	//   ....[71]....
        /*0584*/ 	.word	0x000060b0
        /*0588*/ 	.word	0x00000011
        /*058c*/ 	.word	0x00000070
        /*0590*/ 	.short	0x010a
        /*0592*/ 	.byte	0xff
	.zero		1


	//   ....[72]....
        /*0594*/ 	.word	0x00006db0
        /*0598*/ 	.word	0x000000ff
        /*059c*/ 	.word	0x00000000
        /*05a0*/ 	.short	0x0101
        /*05a2*/ 	.byte	0x04
	.zero		1


	//   ....[73]....
        /*05a4*/ 	.word	0x00007c30
        /*05a8*/ 	.word	0x00000000
        /*05ac*/ 	.word	0x00000000
        /*05b0*/ 	.short	0x0101
        /*05b2*/ 	.byte	0xff
	.zero		1


	//   ....[74]....
        /*05b4*/ 	.word	0x00007ed0
        /*05b8*/ 	.word	0x00000002
        /*05bc*/ 	.word	0x000000c0
        /*05c0*/ 	.short	0x010a
        /*05c2*/ 	.byte	0xff
	.zero		1


	//   ....[75]....
        /*05c4*/ 	.word	0x00007f30
        /*05c8*/ 	.word	0x00000002
        /*05cc*/ 	.word	0x00000010
        /*05d0*/ 	.short	0x010a
        /*05d2*/ 	.byte	0xff
	.zero		1


	//   ....[76]....
        /*05d4*/ 	.word	0x00007f90
        /*05d8*/ 	.word	0x00000002
        /*05dc*/ 	.word	0x00000010
        /*05e0*/ 	.short	0x010a
        /*05e2*/ 	.byte	0xff
	.zero		1


	//   ....[77]....
        /*05e4*/ 	.word	0x00007fe0
        /*05e8*/ 	.word	0x00000002
        /*05ec*/ 	.word	0x00000050
        /*05f0*/ 	.short	0x010a
        /*05f2*/ 	.byte	0xff
	.zero		1


	//   ....[78]....
        /*05f4*/ 	.word	0x00008040
        /*05f8*/ 	.word	0x00000000
        /*05fc*/ 	.word	0x00000000
        /*0600*/ 	.short	0x010a
        /*0602*/ 	.byte	0xff
	.zero		1


	//   ....[79]....
        /*0604*/ 	.word	0x00008090
        /*0608*/ 	.word	0x00000000
        /*060c*/ 	.word	0x000000b0
        /*0610*/ 	.short	0x010a
        /*0612*/ 	.byte	0xff
	.zero		1


	//   ....[80]....
        /*0614*/ 	.word	0x000080f0
        /*0618*/ 	.word	0x00000000
        /*061c*/ 	.word	0x00000060
        /*0620*/ 	.short	0x010a
        /*0622*/ 	.byte	0xff
	.zero		1


	//   ....[81]....
        /*0624*/ 	.word	0x00008140
        /*0628*/ 	.word	0x00000000
        /*062c*/ 	.word	0x00000050
        /*0630*/ 	.short	0x010a
        /*0632*/ 	.byte	0xff
	.zero		1


	//   ....[82]....
        /*0634*/ 	.word	0x000081a0
        /*0638*/ 	.word	0x00000000
        /*063c*/ 	.word	0x00000060
        /*0640*/ 	.short	0x010a
        /*0642*/ 	.byte	0xff
	.zero		1


	//   ....[83]....
        /*0644*/ 	.word	0x000081f0
        /*0648*/ 	.word	0x00000000
        /*064c*/ 	.word	0x00000050
        /*0650*/ 	.short	0x010a
        /*0652*/ 	.byte	0xff
	.zero		1


	//   ....[84]....
        /*0654*/ 	.word	0x00008250
        /*0658*/ 	.word	0x00000002
        /*065c*/ 	.word	0x00000090
        /*0660*/ 	.short	0x010a
        /*0662*/ 	.byte	0xff
	.zero		1


	//   ....[85]....
        /*0664*/ 	.word	0x000082b0
        /*0668*/ 	.word	0x00000000
        /*066c*/ 	.word	0x00000000
        /*0670*/ 	.short	0x010a
        /*0672*/ 	.byte	0xff
	.zero		1


	//   ....[86]....
        /*0674*/ 	.word	0x00008310
        /*0678*/ 	.word	0x00000000
        /*067c*/ 	.word	0x00000000
        /*0680*/ 	.short	0x010a
        /*0682*/ 	.byte	0xff
	.zero		1


	//   ....[87]....
        /*0684*/ 	.word	0x00008370
        /*0688*/ 	.word	0x00000000
        /*068c*/ 	.word	0x00000000
        /*0690*/ 	.short	0x010a
        /*0692*/ 	.byte	0xff
	.zero		1


	//   ....[88]....
        /*0694*/ 	.word	0x000083d0
        /*0698*/ 	.word	0x00000000
        /*069c*/ 	.word	0x00000000
        /*06a0*/ 	.short	0x010a
        /*06a2*/ 	.byte	0xff
	.zero		1


	//   ....[89]....
        /*06a4*/ 	.word	0x00008430
        /*06a8*/ 	.word	0x00000000
        /*06ac*/ 	.word	0x00000000
        /*06b0*/ 	.short	0x010a
        /*06b2*/ 	.byte	0xff
	.zero		1


	//   ....[90]....
        /*06b4*/ 	.word	0x00008480
        /*06b8*/ 	.word	0x00000000
        /*06bc*/ 	.word	0x00000050
        /*06c0*/ 	.short	0x010a
        /*06c2*/ 	.byte	0xff
	.zero		1


	//   ....[91]....
        /*06c4*/ 	.word	0x000084e0
        /*06c8*/ 	.word	0x00000000
        /*06cc*/ 	.word	0x00000048
        /*06d0*/ 	.short	0x010a
        /*06d2*/ 	.byte	0xff
	.zero		1


	//   ....[92]....
        /*06d4*/ 	.word	0x00008540
        /*06d8*/ 	.word	0x00000000
        /*06dc*/ 	.word	0x00000030
        /*06e0*/ 	.short	0x010a
        /*06e2*/ 	.byte	0xff
	.zero		1


	//   ....[93]....
        /*06e4*/ 	.word	0x000085a0
        /*06e8*/ 	.word	0x00000000
        /*06ec*/ 	.word	0x00000000
        /*06f0*/ 	.short	0x010a
        /*06f2*/ 	.byte	0xff
	.zero		1


	//   ....[94]....
        /*06f4*/ 	.word	0x000085f0
        /*06f8*/ 	.word	0x00000000
        /*06fc*/ 	.word	0x00000050
        /*0700*/ 	.short	0x010a
        /*0702*/ 	.byte	0xff
	.zero		1


	//   ....[95]....
        /*0704*/ 	.word	0x00008640
        /*0708*/ 	.word	0x00000000
        /*070c*/ 	.word	0x00000020
        /*0710*/ 	.short	0x010a
        /*0712*/ 	.byte	0xff
	.zero		1


	//   ....[96]....
        /*0714*/ 	.word	0x00008690
        /*0718*/ 	.word	0x00000011
        /*071c*/ 	.word	0x00000070
        /*0720*/ 	.short	0x010a
        /*0722*/ 	.byte	0xff
	.zero		1


	//----- nvinfo : EIATTR_NUM_MBARRIERS
	.align		4
.L_47:
        /*0724*/ 	.byte	0x03, 0x38
        /*0726*/ 	.short	0x001a


	//----- nvinfo : EIATTR_EXIT_INSTR_OFFSETS
	.align		4
        /*0728*/ 	.byte	0x04, 0x1c
        /*072a*/ 	.short	(.L_49 - .L_48)


	//   ....[0]....
.L_48:
        /*072c*/ 	.word	0x00002760


	//   ....[1]....
        /*0730*/ 	.word	0x00002c50


	//   ....[2]....
        /*0734*/ 	.word	0x00002cb0


	//   ....[3]....
        /*0738*/ 	.word	0x00004070


	//   ....[4]....
        /*073c*/ 	.word	0x00004f40


	//   ....[5]....
        /*0740*/ 	.word	0x00004f80


	//   ....[6]....
        /*0744*/ 	.word	0x00007de0


	//   ....[7]....
        /*0748*/ 	.word	0x00007e60


	//   ....[8]....
        /*074c*/ 	.word	0x00007e90


	//   ....[9]....
        /*0750*/ 	.word	0x00007ec0


	//----- nvinfo : EIATTR_MAX_THREADS
	.align		4
.L_49:
        /*0754*/ 	.byte	0x04, 0x05
        /*0756*/ 	.short	(.L_51 - .L_50)
.L_50:
        /*0758*/ 	.word	0x00000100
        /*075c*/ 	.word	0x00000001
        /*0760*/ 	.word	0x00000001


	//----- nvinfo : EIATTR_CRS_STACK_SIZE
	.align		4
.L_51:
        /*0764*/ 	.byte	0x04, 0x1e
        /*0766*/ 	.short	(.L_53 - .L_52)
.L_52:
        /*0768*/ 	.word	0x00000000


	//----- nvinfo : EIATTR_CBANK_PARAM_SIZE
	.align		4
.L_53:
        /*076c*/ 	.byte	0x03, 0x19
        /*076e*/ 	.short	0x0800


	//----- nvinfo : EIATTR_PARAM_CBANK
	.align		4
        /*0770*/ 	.byte	0x04, 0x0a
        /*0772*/ 	.short	(.L_55 - .L_54)
	.align		4
.L_54:
        /*0774*/ 	.word	index@(.nv.constant0._ZN7cutlass13device_kernelINS_4gemm6kernel13GemmUniversalIN4cute5tupleIJiiiiEEENS1_10collective13CollectiveMmaINS1_35MainloopSm100TmaUmmaWarpSpecializedILi2ELi2ELi4ENS5_IJNS4_1CILi1EEESB_SB_EEEEENS5_IJNSA_ILi64EEENSA_ILi112EEENSA_ILi256EEEEEENS_6half_tENS5_IJlSB_lEEESI_SJ_NS4_8TiledMMAINS4_8MMA_AtomIJNS4_20SM100_MMA_F16BF16_SSISI_SI_fLi64ELi112ELNS4_4UMMA5MajorE0ELSO_0ELNSN_7ScaleInE0ELSP_0EEEEEENS4_6LayoutISC_NS5_IJNSA_ILi0EEEST_ST_EEEEENS5_IJNS4_10UnderscoreESW_SW_EEEEENS4_13SM90_TMA_LOADENS4_14ComposedLayoutINS4_7SwizzleILi3ELi4ELi3EEENS4_18smem_ptr_flag_bitsILi16EEENSS_INS5_IJNSA_ILi8EEESE_EEENS5_IJSE_SB_EEEEEEEvNS4_8identityESZ_S19_vS1A_EENS_8epilogue10collective18CollectiveEpilogueINS1C_23Sm100TmaWarpSpecializedILi2ELi1ELi56ELb1ELb0EEEJSH_NS5_IJNSS_ISE_SB_EENSS_ISF_SB_EEEEESI_SJ_SI_SJ_NS1C_6fusion15FusionCallbacksIS1G_NS1K_17LinearCombinationISI_fSI_fLNS_15FloatRoundStyleE2EEESH_S1J_JEEENS4_5SM1004TMEM4LOAD26SM100_TMEM_LOAD_16dp256b2xESZ_NS10_INS11_ILi1ELi4ELi3EEES14_NSS_INS5_IJS15_NSA_ILi16EEEEEENS5_IJS1V_SB_EEEEEEENS4_17SM75_U32x4_LDSM_NENS4_14SM90_TMA_STOREES1Z_NS4_17SM90_U32x4_STSM_NENS4_39AutoVectorizingCopyWithAssumedAlignmentILi128EEEEEEvvEEEEvNT_6ParamsE)
        /*0778*/ 	.short	0x0380
        /*077a*/ 	.short	0x0800


	//----- nvinfo : EIATTR_SW_WAR
	.align		4
.L_55:
        /*077c*/ 	.byte	0x04, 0x36
        /*077e*/ 	.short	(.L_57 - .L_56)
.L_56:
        /*0780*/ 	.word	0x00000008
.L_57:


//--------------------- .nv.callgraph             --------------------------
	.section	.nv.callgraph,"",@"SHT_CUDA_CALLGRAPH"
	.align	4
	.sectionentsize	8
	.align		4
        /*0000*/ 	.word	0x00000000
	.align		4
        /*0004*/ 	.word	0xffffffff
	.align		4
        /*0008*/ 	.word	index@(_ZN7cutlass13device_kernelINS_4gemm6kernel13GemmUniversalIN4cute5tupleIJiiiiEEENS1_10collective13CollectiveMmaINS1_35MainloopSm100TmaUmmaWarpSpecializedILi2ELi2ELi4ENS5_IJNS4_1CILi1EEESB_SB_EEEEENS5_IJNSA_ILi64EEENSA_ILi112EEENSA_ILi256EEEEEENS_6half_tENS5_IJlSB_lEEESI_SJ_NS4_8TiledMMAINS4_8MMA_AtomIJNS4_20SM100_MMA_F16BF16_SSISI_SI_fLi64ELi112ELNS4_4UMMA5MajorE0ELSO_0ELNSN_7ScaleInE0ELSP_0EEEEEENS4_6LayoutISC_NS5_IJNSA_ILi0EEEST_ST_EEEEENS5_IJNS4_10UnderscoreESW_SW_EEEEENS4_13SM90_TMA_LOADENS4_14ComposedLayoutINS4_7SwizzleILi3ELi4ELi3EEENS4_18smem_ptr_flag_bitsILi16EEENSS_INS5_IJNSA_ILi8EEESE_EEENS5_IJSE_SB_EEEEEEEvNS4_8identityESZ_S19_vS1A_EENS_8epilogue10collective18CollectiveEpilogueINS1C_23Sm100TmaWarpSpecializedILi2ELi1ELi56ELb1ELb0EEEJSH_NS5_IJNSS_ISE_SB_EENSS_ISF_SB_EEEEESI_SJ_SI_SJ_NS1C_6fusion15FusionCallbacksIS1G_NS1K_17LinearCombinationISI_fSI_fLNS_15FloatRoundStyleE2EEESH_S1J_JEEENS4_5SM1004TMEM4LOAD26SM100_TMEM_LOAD_16dp256b2xESZ_NS10_INS11_ILi1ELi4ELi3EEES14_NSS_INS5_IJS15_NSA_ILi16EEEEEENS5_IJS1V_SB_EEEEEEENS4_17SM75_U32x4_LDSM_NENS4_14SM90_TMA_STOREES1Z_NS4_17SM90_U32x4_STSM_NENS4_39AutoVectorizingCopyWithAssumedAlignmentILi128EEEEEEvvEEEEvNT_6ParamsE)
	.align		4
        /*000c*/ 	.word	index@(__assertfail)
	.align		4
        /*0010*/ 	.word	0x00000000
	.align		4
        /*0014*/ 	.word	0xfffffffe
	.align		4
        /*0018*/ 	.word	0x00000000
	.align		4
        /*001c*/ 	.word	0xfffffffd
	.align		4
        /*0020*/ 	.word	0x00000000
	.align		4
        /*0024*/ 	.word	0xfffffffc


//--------------------- .nv.constant4             --------------------------
	.section	.nv.constant4,"a",@progbits
	.align	8
	.align		8
.nv.constant4:
        /*0000*/ 	.dword	__assertfail
	.align		8
        /*0008*/ 	.dword	__unnamed_1
	.align		8
        /*0010*/ 	.dword	__unnamed_2
	.align		8
        /*0018*/ 	.dword	_ZN40_INTERNAL_78515206_4_k_cu_71970e5e_196044cuda3std3__45__cpo5beginE
	.align		8
        /*0020*/ 	.dword	_ZN40_INTERNAL_78515206_4_k_cu_71970e5e_196044cuda3std3__45__cpo3endE
	.align		8
        /*0028*/ 	.dword	_ZN40_INTERNAL_78515206_4_k_cu_71970e5e_196044cuda3std3__45__cpo6cbeginE
	.align		8
        /*0030*/ 	.dword	_ZN40_INTERNAL_78515206_4_k_cu_71970e5e_196044cuda3std3__45__cpo4cendE
	.align		8
        /*0038*/ 	.dword	_ZN40_INTERNAL_78515206_4_k_cu_71970e5e_196044cuda3std3__442_GLOBAL__N__78515206_4_k_cu_71970e5e_196046ignoreE
	.align		8
        /*0040*/ 	.dword	_ZN40_INTERNAL_78515206_4_k_cu_71970e5e_196044cuda3std3__419piecewise_constructE
	.align		8
        /*0048*/ 	.dword	_ZN40_INTERNAL_78515206_4_k_cu_71970e5e_196044cuda3std3__48in_placeE
	.align		8
        /*0050*/ 	.dword	_ZN40_INTERNAL_78515206_4_k_cu_71970e5e_196044cuda3std6ranges3__45__cpo4swapE
	.align		8
        /*0058*/ 	.dword	_ZN40_INTERNAL_78515206_4_k_cu_71970e5e_196044cuda3std6ranges3__45__cpo9iter_moveE
	.align		8
        /*0060*/ 	.dword	_ZN40_INTERNAL_78515206_4_k_cu_71970e5e_196044cute7productE
	.align		8
        /*0068*/ 	.dword	_ZN40_INTERNAL_78515206_4_k_cu_71970e5e_196044cute1_E
	.align		8
        /*0070*/ 	.dword	$str$25
	.align		8
        /*0078*/ 	.dword	$str$26
	.align		8
        /*0080*/ 	.dword	$str$27
	.align		8
        /*0088*/ 	.dword	$str$28


//--------------------- .text._ZN7cutlass13device_kernelINS_4gemm6kernel13GemmUniversalIN4cute5tupleIJiiiiEEENS1_10collective13CollectiveMmaINS1_35MainloopSm100TmaUmmaWarpSpecializedILi2ELi2ELi4ENS5_IJNS4_1CILi1EEESB_SB_EEEEENS5_IJNSA_ILi64EEENSA_ILi112EEENSA_ILi256EEEEEENS_6half_tENS5_IJlSB_lEEESI_SJ_NS4_8TiledMMAINS4_8MMA_AtomIJNS4_20SM100_MMA_F16BF16_SSISI_SI_fLi64ELi112ELNS4_4UMMA5MajorE0ELSO_0ELNSN_7ScaleInE0ELSP_0EEEEEENS4_6LayoutISC_NS5_IJNSA_ILi0EEEST_ST_EEEEENS5_IJNS4_10UnderscoreESW_SW_EEEEENS4_13SM90_TMA_LOADENS4_14ComposedLayoutINS4_7SwizzleILi3ELi4ELi3EEENS4_18smem_ptr_flag_bitsILi16EEENSS_INS5_IJNSA_ILi8EEESE_EEENS5_IJSE_SB_EEEEEEEvNS4_8identityESZ_S19_vS1A_EENS_8epilogue10collective18CollectiveEpilogueINS1C_23Sm100TmaWarpSpecializedILi2ELi1ELi56ELb1ELb0EEEJSH_NS5_IJNSS_ISE_SB_EENSS_ISF_SB_EEEEESI_SJ_SI_SJ_NS1C_6fusion15FusionCallbacksIS1G_NS1K_17LinearCombinationISI_fSI_fLNS_15FloatRoundStyleE2EEESH_S1J_JEEENS4_5SM1004TMEM4LOAD26SM100_TMEM_LOAD_16dp256b2xESZ_NS10_INS11_ILi1ELi4ELi3EEES14_NSS_INS5_IJS15_NSA_ILi16EEEEEENS5_IJS1V_SB_EEEEEEENS4_17SM75_U32x4_LDSM_NENS4_14SM90_TMA_STOREES1Z_NS4_17SM90_U32x4_STSM_NENS4_39AutoVectorizingCopyWithAssumedAlignmentILi128EEEEEEvvEEEEvNT_6ParamsE --------------------------
	.section	.text._ZN7cutlass13device_kernelINS_4gemm6kernel13GemmUniversalIN4cute5tupleIJiiiiEEENS1_10collective13CollectiveMmaINS1_35MainloopSm100TmaUmmaWarpSpecializedILi2ELi2ELi4ENS5_IJNS4_1CILi1EEESB_SB_EEEEENS5_IJNSA_ILi64EEENSA_ILi112EEENSA_ILi256EEEEEENS_6half_tENS5_IJlSB_lEEESI_SJ_NS4_8TiledMMAINS4_8MMA_AtomIJNS4_20SM100_MMA_F16BF16_SSISI_SI_fLi64ELi112ELNS4_4UMMA5MajorE0ELSO_0ELNSN_7ScaleInE0ELSP_0EEEEEENS4_6LayoutISC_NS5_IJNSA_ILi0EEEST_ST_EEEEENS5_IJNS4_10UnderscoreESW_SW_EEEEENS4_13SM90_TMA_LOADENS4_14ComposedLayoutINS4_7SwizzleILi3ELi4ELi3EEENS4_18smem_ptr_flag_bitsILi16EEENSS_INS5_IJNSA_ILi8EEESE_EEENS5_IJSE_SB_EEEEEEEvNS4_8identityESZ_S19_vS1A_EENS_8epilogue10collective18CollectiveEpilogueINS1C_23Sm100TmaWarpSpecializedILi2ELi1ELi56ELb1ELb0EEEJSH_NS5_IJNSS_ISE_SB_EENSS_ISF_SB_EEEEESI_SJ_SI_SJ_NS1C_6fusion15FusionCallbacksIS1G_NS1K_17LinearCombinationISI_fSI_fLNS_15FloatRoundStyleE2EEESH_S1J_JEEENS4_5SM1004TMEM4LOAD26SM100_TMEM_LOAD_16dp256b2xESZ_NS10_INS11_ILi1ELi4ELi3EEES14_NSS_INS5_IJS15_NSA_ILi16EEEEEENS5_IJS1V_SB_EEEEEEENS4_17SM75_U32x4_LDSM_NENS4_14SM90_TMA_STOREES1Z_NS4_17SM90_U32x4_STSM_NENS4_39AutoVectorizingCopyWithAssumedAlignmentILi128EEEEEEvvEEEEvNT_6ParamsE,"ax",@progbits
	.align	128
.text._ZN7cutlass13device_kernelINS_4gemm6kernel13GemmUniversalIN4cute5tupleIJiiiiEEENS1_10collective13CollectiveMmaINS1_35MainloopSm100TmaUmmaWarpSpecializedILi2ELi2ELi4ENS5_IJNS4_1CILi1EEESB_SB_EEEEENS5_IJNSA_ILi64EEENSA_ILi112EEENSA_ILi256EEEEEENS_6half_tENS5_IJlSB_lEEESI_SJ_NS4_8TiledMMAINS4_8MMA_AtomIJNS4_20SM100_MMA_F16BF16_SSISI_SI_fLi64ELi112ELNS4_4UMMA5MajorE0ELSO_0ELNSN_7ScaleInE0ELSP_0EEEEEENS4_6LayoutISC_NS5_IJNSA_ILi0EEEST_ST_EEEEENS5_IJNS4_10UnderscoreESW_SW_EEEEENS4_13SM90_TMA_LOADENS4_14ComposedLayoutINS4_7SwizzleILi3ELi4ELi3EEENS4_18smem_ptr_flag_bitsILi16EEENSS_INS5_IJNSA_ILi8EEESE_EEENS5_IJSE_SB_EEEEEEEvNS4_8identityESZ_S19_vS1A_EENS_8epilogue10collective18CollectiveEpilogueINS1C_23Sm100TmaWarpSpecializedILi2ELi1ELi56ELb1ELb0EEEJSH_NS5_IJNSS_ISE_SB_EENSS_ISF_SB_EEEEESI_SJ_SI_SJ_NS1C_6fusion15FusionCallbacksIS1G_NS1K_17LinearCombinationISI_fSI_fLNS_15FloatRoundStyleE2EEESH_S1J_JEEENS4_5SM1004TMEM4LOAD26SM100_TMEM_LOAD_16dp256b2xESZ_NS10_INS11_ILi1ELi4ELi3EEES14_NSS_INS5_IJS15_NSA_ILi16EEEEEENS5_IJS1V_SB_EEEEEEENS4_17SM75_U32x4_LDSM_NENS4_14SM90_TMA_STOREES1Z_NS4_17SM90_U32x4_STSM_NENS4_39AutoVectorizingCopyWithAssumedAlignmentILi128EEEEEEvvEEEEvNT_6ParamsE:
        .type           _ZN7cutlass13device_kernelINS_4gemm6kernel13GemmUniversalIN4cute5tupleIJiiiiEEENS1_10collective13CollectiveMmaINS1_35MainloopSm100TmaUmmaWarpSpecializedILi2ELi2ELi4ENS5_IJNS4_1CILi1EEESB_SB_EEEEENS5_IJNSA_ILi64EEENSA_ILi112EEENSA_ILi256EEEEEENS_6half_tENS5_IJlSB_lEEESI_SJ_NS4_8TiledMMAINS4_8MMA_AtomIJNS4_20SM100_MMA_F16BF16_SSISI_SI_fLi64ELi112ELNS4_4UMMA5MajorE0ELSO_0ELNSN_7ScaleInE0ELSP_0EEEEEENS4_6LayoutISC_NS5_IJNSA_ILi0EEEST_ST_EEEEENS5_IJNS4_10UnderscoreESW_SW_EEEEENS4_13SM90_TMA_LOADENS4_14ComposedLayoutINS4_7SwizzleILi3ELi4ELi3EEENS4_18smem_ptr_flag_bitsILi16EEENSS_INS5_IJNSA_ILi8EEESE_EEENS5_IJSE_SB_EEEEEEEvNS4_8identityESZ_S19_vS1A_EENS_8epilogue10collective18CollectiveEpilogueINS1C_23Sm100TmaWarpSpecializedILi2ELi1ELi56ELb1ELb0EEEJSH_NS5_IJNSS_ISE_SB_EENSS_ISF_SB_EEEEESI_SJ_SI_SJ_NS1C_6fusion15FusionCallbacksIS1G_NS1K_17LinearCombinationISI_fSI_fLNS_15FloatRoundStyleE2EEESH_S1J_JEEENS4_5SM1004TMEM4LOAD26SM100_TMEM_LOAD_16dp256b2xESZ_NS10_INS11_ILi1ELi4ELi3EEES14_NSS_INS5_IJS15_NSA_ILi16EEEEEENS5_IJS1V_SB_EEEEEEENS4_17SM75_U32x4_LDSM_NENS4_14SM90_TMA_STOREES1Z_NS4_17SM90_U32x4_STSM_NENS4_39AutoVectorizingCopyWithAssumedAlignmentILi128EEEEEEvvEEEEvNT_6ParamsE,@function
        .size           _ZN7cutlass13device_kernelINS_4gemm6kernel13GemmUniversalIN4cute5tupleIJiiiiEEENS1_10collective13CollectiveMmaINS1_35MainloopSm100TmaUmmaWarpSpecializedILi2ELi2ELi4ENS5_IJNS4_1CILi1EEESB_SB_EEEEENS5_IJNSA_ILi64EEENSA_ILi112EEENSA_ILi256EEEEEENS_6half_tENS5_IJlSB_lEEESI_SJ_NS4_8TiledMMAINS4_8MMA_AtomIJNS4_20SM100_MMA_F16BF16_SSISI_SI_fLi64ELi112ELNS4_4UMMA5MajorE0ELSO_0ELNSN_7ScaleInE0ELSP_0EEEEEENS4_6LayoutISC_NS5_IJNSA_ILi0EEEST_ST_EEEEENS5_IJNS4_10UnderscoreESW_SW_EEEEENS4_13SM90_TMA_LOADENS4_14ComposedLayoutINS4_7SwizzleILi3ELi4ELi3EEENS4_18smem_ptr_flag_bitsILi16EEENSS_INS5_IJNSA_ILi8EEESE_EEENS5_IJSE_SB_EEEEEEEvNS4_8identityESZ_S19_vS1A_EENS_8epilogue10collective18CollectiveEpilogueINS1C_23Sm100TmaWarpSpecializedILi2ELi1ELi56ELb1ELb0EEEJSH_NS5_IJNSS_ISE_SB_EENSS_ISF_SB_EEEEESI_SJ_SI_SJ_NS1C_6fusion15FusionCallbacksIS1G_NS1K_17LinearCombinationISI_fSI_fLNS_15FloatRoundStyleE2EEESH_S1J_JEEENS4_5SM1004TMEM4LOAD26SM100_TMEM_LOAD_16dp256b2xESZ_NS10_INS11_ILi1ELi4ELi3EEES14_NSS_INS5_IJS15_NSA_ILi16EEEEEENS5_IJS1V_SB_EEEEEEENS4_17SM75_U32x4_LDSM_NENS4_14SM90_TMA_STOREES1Z_NS4_17SM90_U32x4_STSM_NENS4_39AutoVectorizingCopyWithAssumedAlignmentILi128EEEEEEvvEEEEvNT_6ParamsE,(.L_x_137 - _ZN7cutlass13device_kernelINS_4gemm6kernel13GemmUniversalIN4cute5tupleIJiiiiEEENS1_10collective13CollectiveMmaINS1_35MainloopSm100TmaUmmaWarpSpecializedILi2ELi2ELi4ENS5_IJNS4_1CILi1EEESB_SB_EEEEENS5_IJNSA_ILi64EEENSA_ILi112EEENSA_ILi256EEEEEENS_6half_tENS5_IJlSB_lEEESI_SJ_NS4_8TiledMMAINS4_8MMA_AtomIJNS4_20SM100_MMA_F16BF16_SSISI_SI_fLi64ELi112ELNS4_4UMMA5MajorE0ELSO_0ELNSN_7ScaleInE0ELSP_0EEEEEENS4_6LayoutISC_NS5_IJNSA_ILi0EEEST_ST_EEEEENS5_IJNS4_10UnderscoreESW_SW_EEEEENS4_13SM90_TMA_LOADENS4_14ComposedLayoutINS4_7SwizzleILi3ELi4ELi3EEENS4_18smem_ptr_flag_bitsILi16EEENSS_INS5_IJNSA_ILi8EEESE_EEENS5_IJSE_SB_EEEEEEEvNS4_8identityESZ_S19_vS1A_EENS_8epilogue10collective18CollectiveEpilogueINS1C_23Sm100TmaWarpSpecializedILi2ELi1ELi56ELb1ELb0EEEJSH_NS5_IJNSS_ISE_SB_EENSS_ISF_SB_EEEEESI_SJ_SI_SJ_NS1C_6fusion15FusionCallbacksIS1G_NS1K_17LinearCombinationISI_fSI_fLNS_15FloatRoundStyleE2EEESH_S1J_JEEENS4_5SM1004TMEM4LOAD26SM100_TMEM_LOAD_16dp256b2xESZ_NS10_INS11_ILi1ELi4ELi3EEES14_NSS_INS5_IJS15_NSA_ILi16EEEEEENS5_IJS1V_SB_EEEEEEENS4_17SM75_U32x4_LDSM_NENS4_14SM90_TMA_STOREES1Z_NS4_17SM90_U32x4_STSM_NENS4_39AutoVectorizingCopyWithAssumedAlignmentILi128EEEEEEvvEEEEvNT_6ParamsE)
        .other          _ZN7cutlass13device_kernelINS_4gemm6kernel13GemmUniversalIN4cute5tupleIJiiiiEEENS1_10collective13CollectiveMmaINS1_35MainloopSm100TmaUmmaWarpSpecializedILi2ELi2ELi4ENS5_IJNS4_1CILi1EEESB_SB_EEEEENS5_IJNSA_ILi64EEENSA_ILi112EEENSA_ILi256EEEEEENS_6half_tENS5_IJlSB_lEEESI_SJ_NS4_8TiledMMAINS4_8MMA_AtomIJNS4_20SM100_MMA_F16BF16_SSISI_SI_fLi64ELi112ELNS4_4UMMA5MajorE0ELSO_0ELNSN_7ScaleInE0ELSP_0EEEEEENS4_6LayoutISC_NS5_IJNSA_ILi0EEEST_ST_EEEEENS5_IJNS4_10UnderscoreESW_SW_EEEEENS4_13SM90_TMA_LOADENS4_14ComposedLayoutINS4_7SwizzleILi3ELi4ELi3EEENS4_18smem_ptr_flag_bitsILi16EEENSS_INS5_IJNSA_ILi8EEESE_EEENS5_IJSE_SB_EEEEEEEvNS4_8identityESZ_S19_vS1A_EENS_8epilogue10collective18CollectiveEpilogueINS1C_23Sm100TmaWarpSpecializedILi2ELi1ELi56ELb1ELb0EEEJSH_NS5_IJNSS_ISE_SB_EENSS_ISF_SB_EEEEESI_SJ_SI_SJ_NS1C_6fusion15FusionCallbacksIS1G_NS1K_17LinearCombinationISI_fSI_fLNS_15FloatRoundStyleE2EEESH_S1J_JEEENS4_5SM1004TMEM4LOAD26SM100_TMEM_LOAD_16dp256b2xESZ_NS10_INS11_ILi1ELi4ELi3EEES14_NSS_INS5_IJS15_NSA_ILi16EEEEEENS5_IJS1V_SB_EEEEEEENS4_17SM75_U32x4_LDSM_NENS4_14SM90_TMA_STOREES1Z_NS4_17SM90_U32x4_STSM_NENS4_39AutoVectorizingCopyWithAssumedAlignmentILi128EEEEEEvvEEEEvNT_6ParamsE,@"STO_CUDA_ENTRY STV_DEFAULT"
_ZN7cutlass13device_kernelINS_4gemm6kernel13GemmUniversalIN4cute5tupleIJiiiiEEENS1_10collective13CollectiveMmaINS1_35MainloopSm100TmaUmmaWarpSpecializedILi2ELi2ELi4ENS5_IJNS4_1CILi1EEESB_SB_EEEEENS5_IJNSA_ILi64EEENSA_ILi112EEENSA_ILi256EEEEEENS_6half_tENS5_IJlSB_lEEESI_SJ_NS4_8TiledMMAINS4_8MMA_AtomIJNS4_20SM100_MMA_F16BF16_SSISI_SI_fLi64ELi112ELNS4_4UMMA5MajorE0ELSO_0ELNSN_7ScaleInE0ELSP_0EEEEEENS4_6LayoutISC_NS5_IJNSA_ILi0EEEST_ST_EEEEENS5_IJNS4_10UnderscoreESW_SW_EEEEENS4_13SM90_TMA_LOADENS4_14ComposedLayoutINS4_7SwizzleILi3ELi4ELi3EEENS4_18smem_ptr_flag_bitsILi16EEENSS_INS5_IJNSA_ILi8EEESE_EEENS5_IJSE_SB_EEEEEEEvNS4_8identityESZ_S19_vS1A_EENS_8epilogue10collective18CollectiveEpilogueINS1C_23Sm100TmaWarpSpecializedILi2ELi1ELi56ELb1ELb0EEEJSH_NS5_IJNSS_ISE_SB_EENSS_ISF_SB_EEEEESI_SJ_SI_SJ_NS1C_6fusion15FusionCallbacksIS1G_NS1K_17LinearCombinationISI_fSI_fLNS_15FloatRoundStyleE2EEESH_S1J_JEEENS4_5SM1004TMEM4LOAD26SM100_TMEM_LOAD_16dp256b2xESZ_NS10_INS11_ILi1ELi4ELi3EEES14_NSS_INS5_IJS15_NSA_ILi16EEEEEENS5_IJS1V_SB_EEEEEEENS4_17SM75_U32x4_LDSM_NENS4_14SM90_TMA_STOREES1Z_NS4_17SM90_U32x4_STSM_NENS4_39AutoVectorizingCopyWithAssumedAlignmentILi128EEEEEEvvEEEEvNT_6ParamsE:
[----:B------:R-:W1:Y:S01]  /*0000*/  LDC R1, c[0x0][0x37c] ;  /* 0x0000df00ff017b82 */ /* 0x000e620000000800 */
[----:B------:R-:W2:Y:S01]  /*0010*/  S2R R153, SR_TID.X ;  /* 0x0000000000997919 */ /* 0x000ea20000002100 */
[----:B------:R-:W3:Y:S01]  /*0020*/  LDCU.64 UR8, c[0x0][0x890] ;  /* 0x00011200ff0877ac */ /* 0x000ee20008000a00 */
[----:B------:R-:W-:Y:S02]  /*0030*/  PRMT R142, RZ, 0x7610, R142 ;  /* 0x00007610ff8e7816 */ /* 0x000fe4000000008e */
[----:B------:R-:W-:Y:S01]  /*0040*/  ELECT P5, URZ, PT ;  /* 0x0000000000ff782f */ /* 0x000fe200038a0000 */
[----:B------:R-:W4:Y:S01]  /*0050*/  LDCU.64 UR46, c[0x0][0x358] ;  /* 0x00006b00ff2e77ac */ /* 0x000f220008000a00 */
[----:B---3--:R-:W-:-:S04]  /*0060*/  UISETP.NE.U32.AND UP0, UPT, UR8, URZ, UPT ;  /* 0x000000ff0800728c */ /* 0x008fc8000bf05070 */
[----:B------:R-:W-:Y:S01]  /*0070*/  UISETP.NE.AND.EX UP0, UPT, UR9, URZ, UPT, UP0 ;  /* 0x000000ff0900728c */ /* 0x000fe2000bf05300 */
[----:B--2---:R-:W-:-:S05]  /*0080*/  SHF.R.U32.HI R147, RZ, 0x5, R153 ;  /* 0x00000005ff937819 */ /* 0x004fca0000011699 */
[----:B------:R-:W2:Y:S02]  /*0090*/  SHFL.IDX PT, R0, R147, RZ, 0x1f ;  /* 0x00001fff93007589 */ /* 0x000ea400000e0000 */
[----:B--2---:R-:W-:Y:S01]  /*00a0*/  R2UR UR10, R0 ;  /* 0x00000000000a72ca */ /* 0x004fe200000e0000 */
[----:B-1--4-:R-:W-:-:S14]  /*00b0*/  BRA.U UP0, `(.L_x_0) ;  /* 0x00000001002c7547 */ /* 0x012fdc000b800000 */
[----:B------:R-:W1:Y:S02]  /*00c0*/  LDCU.64 UR4, c[0x0][0x888] ;  /* 0x00011100ff0477ac */ /* 0x000e640008000a00 */
[----:B-1----:R-:W-:-:S04]  /*00d0*/  UISETP.NE.U32.AND UP0, UPT, UR4, URZ, UPT ;  /* 0x000000ff0400728c */ /* 0x002fc8000bf05070 */
[----:B------:R-:W-:-:S09]  /*00e0*/  UISETP.NE.AND.EX UP0, UPT, UR5, URZ, UPT, UP0 ;  /* 0x000000ff0500728c */ /* 0x000fd2000bf05300 */
[----:B------:R-:W-:Y:S05]  /*00f0*/  BRA.U !UP0, `(.L_x_1) ;  /* 0x0000000108107547 */ /* 0x000fea000b800000 */
[----:B------:R-:W1:Y:S02]  /*0100*/  LDC.64 R2, c[0x0][0x888] ;  /* 0x00022200ff027b82 */ /* 0x000e640000000a00 */
[----:B-1----:R1:W5:Y:S01]  /*0110*/  LDG.E R83, desc[UR46][R2.64] ;  /* 0x0000002e02537981 */ /* 0x002362000c1e1900 */
[----:B------:R-:W-:Y:S01]  /*0120*/  HFMA2 R142, -RZ, RZ, 0, 5.9604644775390625e-08 ;  /* 0x00000001ff8e7431 */ /* 0x000fe200000001ff */
[----:B------:R-:W-:Y:S05]  /*0130*/  BRA `(.L_x_0) ;  /* 0x00000000000c7947 */ /* 0x000fea0003800000 */
.L_x_1:
[----:B------:R-:W1:Y:S01]  /*0140*/  LDCU UR4, c[0x0][0x880] ;  /* 0x00011000ff0477ac */ /* 0x000e620008000800 */
[----:B------:R-:W-:Y:S01]  /*0150*/  HFMA2 R142, -RZ, RZ, 0, 5.9604644775390625e-08 ;  /* 0x00000001ff8e7431 */ /* 0x000fe200000001ff */
[----:B-1----:R-:W-:-:S07]  /*0160*/  MOV R83, UR4 ;  /* 0x0000000400537c02 */ /* 0x002fce0008000f00 */
.L_x_0:
[----:B------:R-:W2:Y:S02]  /*0170*/  LDCU.64 UR4, c[0x0][0x8b0] ;  /* 0x00011600ff0477ac */ /* 0x000ea40008000a00 */
[----:B--2---:R-:W-:-:S04]  /*0180*/  UISETP.NE.U32.AND UP0, UPT, UR4, URZ, UPT ;  /* 0x000000ff0400728c */ /* 0x004fc8000bf05070 */
[----:B------:R-:W-:-:S09]  /*0190*/  UISETP.NE.AND.EX UP0, UPT, UR5, URZ, UPT, UP0 ;  /* 0x000000ff0500728c */ /* 0x000fd2000bf05300 */
[----:B------:R-:W-:Y:S05]  /*01a0*/  BRA.U UP0, `(.L_x_2) ;  /* 0x0000000100247547 */ /* 0x000fea000b800000 */
[----:B------:R-:W2:Y:S02]  /*01b0*/  LDCU.64 UR4, c[0x0][0x8a8] ;  /* 0x00011500ff0477ac */ /* 0x000ea40008000a00 */
[----:B--2---:R-:W-:-:S04]  /*01c0*/  UISETP.NE.U32.AND UP0, UPT, UR4, URZ, UPT ;  /* 0x000000ff0400728c */ /* 0x004fc8000bf05070 */
[----:B------:R-:W-:-:S09]  /*01d0*/  UISETP.NE.AND.EX UP0, UPT, UR5, URZ, UPT, UP0 ;  /* 0x000000ff0500728c */ /* 0x000fd2000bf05300 */
[----:B------:R-:W-:Y:S05]  /*01e0*/  BRA.U !UP0, `(.L_x_3) ;  /* 0x00000001080c7547 */ /* 0x000fea000b800000 */
[----:B-1----:R-:W1:Y:S02]  /*01f0*/  LDC.64 R2, c[0x0][0x8a8] ;  /* 0x00022a00ff027b82 */ /* 0x002e640000000a00 */
[----:B-1----:R2:W5:Y:S01]  /*0200*/  LDG.E R82, desc[UR46][R2.64] ;  /* 0x0000002e02527981 */ /* 0x002562000c1e1900 */
[----:B------:R-:W-:Y:S05]  /*0210*/  BRA `(.L_x_2) ;  /* 0x0000000000087947 */ /* 0x000fea0003800000 */
.L_x_3:
[----:B------:R-:W2:Y:S02]  /*0220*/  LDCU UR4, c[0x0][0x8a0] ;  /* 0x00011400ff0477ac */ /* 0x000ea40008000800 */
[----:B--2---:R-:W-:Y:S02]  /*0230*/  MOV R82, UR4 ;  /* 0x0000000400527c02 */ /* 0x004fe40008000f00 */
.L_x_2:
[----:B------:R-:W-:Y:S01]  /*0240*/  IMAD.U32 R0, RZ, RZ, UR10 ;  /* 0x0000000aff007e24 */ /* 0x000fe2000f8e00ff */
[----:B------:R-:W-:Y:S04]  /*0250*/  BSSY.RECONVERGENT B0, `(.L_x_4) ;  /* 0x000000c000007945 */ /* 0x000fe80003800200 */
[C---:B------:R-:W-:Y:S02]  /*0260*/  ISETP.NE.OR P1, PT, R0.reuse, 0x1, !P5 ;  /* 0x000000010000780c */ /* 0x040fe40006f25670 */
[----:B------:R-:W-:-:S11]  /*0270*/  ISETP.NE.OR P0, PT, R0, 0x3, !P5 ;  /* 0x000000030000780c */ /* 0x000fd60006f05670 */
[----:B------:R-:W-:Y:S05]  /*0280*/  @P1 BRA `(.L_x_5) ;  /* 0x0000000000201947 */ /* 0x000fea0003800000 */
[----:B------:R-:W3:Y:S02]  /*0290*/  LDCU.64 UR4, c[0x0][0x348] ;  /* 0x00006900ff0477ac */ /* 0x000ee40008000a00 */
[----:B---3--:R-:W-:Y:S02]  /*02a0*/  UIADD3 UR6, UP1, UPT, UR4, 0x80, URZ ;  /* 0x0000008004067890 */ /* 0x008fe4000ff3e0ff */
[----:B------:R-:W-:Y:S02]  /*02b0*/  UIADD3 UR4, UP0, UPT, UR4, 0x180, URZ ;  /* 0x0000018004047890 */ /* 0x000fe4000ff1e0ff */
[----:B------:R-:W-:Y:S02]  /*02c0*/  UIADD3.X UR7, UPT, UPT, URZ, UR5, URZ, UP1, !UPT ;  /* 0x00000005ff077290 */ /* 0x000fe40008ffe4ff */
[----:B------:R-:W-:-:S07]  /*02d0*/  UIADD3.X UR5, UPT, UPT, URZ, UR5, URZ, UP0, !UPT ;  /* 0x00000005ff057290 */ /* 0x000fce00087fe4ff */
[----:B------:R3:W-:Y:S02]  /*02e0*/  UTMACCTL.PF [UR6] ;  /* 0x00000000060079b9 */ /* 0x0007e40008040000 */
[----:B------:R3:W-:Y:S02]  /*02f0*/  UTMACCTL.PF [UR4] ;  /* 0x00000000040079b9 */ /* 0x0007e40008040000 */
[----:B---3--:R-:W-:Y:S01]  /*0300*/  NOP ;  /* 0x0000000000007918 */ /* 0x008fe20000000000 */
.L_x_5:
[----:B------:R-:W-:Y:S05]  /*0310*/  BSYNC.RECONVERGENT B0 ;  /* 0x0000000000007941 */ /* 0x000fea0003800200 */
.L_x_4:
[----:B------:R-:W-:Y:S04]  /*0320*/  BSSY.RECONVERGENT B0, `(.L_x_6) ;  /* 0x000000a000007945 */ /* 0x000fe80003800200 */
        /* <DEDUP_REMOVED lines=9> */
.L_x_7:
[----:B------:R-:W-:Y:S05]  /*03c0*/  BSYNC.RECONVERGENT B0 ;  /* 0x0000000000007941 */ /* 0x000fea0003800200 */
.L_x_6:
[----:B------:R-:W3:Y:S01]  /*03d0*/  LDCU.64 UR4, c[0x0][0x888] ;  /* 0x00011100ff0477ac */ /* 0x000ee20008000a00 */
[----:B------:R-:W-:Y:S02]  /*03e0*/  UISETP.EQ.U32.AND UP1, UPT, UR8, URZ, UPT ;  /* 0x000000ff0800728c */ /* 0x000fe4000bf22070 */
[----:B------:R-:W-:Y:S02]  /*03f0*/  UPLOP3.LUT UP2, UPT, UPT, UPT, UPT, 0x80, 0x8 ;  /* 0x000000000008789c */ /* 0x000fe40003f4f070 */
[----:B---3--:R-:W-:-:S04]  /*0400*/  UISETP.NE.U32.AND UP0, UPT, UR4, URZ, UPT ;  /* 0x000000ff0400728c */ /* 0x008fc8000bf05070 */
[----:B------:R-:W-:-:S04]  /*0410*/  UISETP.NE.AND.EX UP0, UPT, UR5, URZ, UPT, UP0 ;  /* 0x000000ff0500728c */ /* 0x000fc8000bf05300 */
[----:B------:R-:W-:-:S04]  /*0420*/  UISETP.EQ.OR.EX UP3, UPT, UR9, URZ, !UP0, UP1 ;  /* 0x000000ff0900728c */ /* 0x000fc8000c762710 */
[----:B------:R-:W-:-:S05]  /*0430*/  UP2UR UR40, UPR, URZ, 0x8 ;  /* 0x00000008ff287883 */ /* 0x000fca0008000000 */
[----:B------:R-:W-:Y:S07]  /*0440*/  BRA.U !UP3, `(.L_x_8) ;  /* 0x000000010b207547 */ /* 0x000fee000b800000 */
[----:B------:R-:W-:Y:S01]  /*0450*/  UISETP.NE.U32.AND UP2, UPT, UR8, URZ, UPT ;  /* 0x000000ff0800728c */ /* 0x000fe2000bf45070 */
[----:B-----5:R-:W-:Y:S01]  /*0460*/  FSETP.NEU.AND P0, PT, R83, RZ, PT ;  /* 0x000000ff5300720b */ /* 0x020fe20003f0d000 */
[----:B------:R-:W-:Y:S02]  /*0470*/  USEL UR4, URZ, 0xffffffff, UP0 ;  /* 0xffffffffff047887 */ /* 0x000fe40008000000 */
[----:B------:R-:W-:-:S10]  /*0480*/  UISETP.NE.AND.EX UP2, UPT, UR9, URZ, UPT, UP2 ;  /* 0x000000ff0900728c */ /* 0x000fd4000bf45320 */
[----:B------:R-:W-:Y:S01]  /*0490*/  VOTEU.ANY UP1, P0 ;  /* 0x0000000000ff7886 */ /* 0x000fe20000020100 */
[----:B------:R-:W-:-:S04]  /*04a0*/  @!UP2 USEL UR4, URZ, 0xffffffff, UP1 ;  /* 0xffffffffff04a887 */ /* 0x000fc80008800000 */
[----:B------:R-:W-:-:S04]  /*04b0*/  ULOP3.LUT UR4, UR4, 0x1, URZ, 0xc0, !UPT ;  /* 0x0000000104047892 */ /* 0x000fc8000f8ec0ff */
[----:B------:R-:W-:-:S11]  /*04c0*/  UISETP.NE.U32.AND UP2, UPT, UR4, 0x1, UPT ;  /* 0x000000010400788c */ /* 0x000fd6000bf45070 */
.L_x_8:
[----:B-12---:R-:W1:Y:S01]  /*04d0*/  SHFL.IDX PT, R2, R147, RZ, 0x1f ;  /* 0x00001fff93027589 */ /* 0x006e6200000e0000 */
[----:B------:R-:W-:-:S04]  /*04e0*/  UISETP.NE.AND UP1, UPT, UR10, 0x2, UPT ;  /* 0x000000020a00788c */ /* 0x000fc8000bf25270 */
[----:B------:R-:W-:Y:S01]  /*04f0*/  USEL UR15, URZ, 0x1, UP1 ;  /* 0x00000001ff0f7887 */ /* 0x000fe20008800000 */
[----:B-1----:R-:W-:-:S13]  /*0500*/  ISETP.NE.AND P0, PT, R2, RZ, PT ;  /* 0x000000ff0200720c */ /* 0x002fda0003f05270 */
[----:B------:R-:W-:Y:S05]  /*0510*/  @P0 BRA `(.L_x_9) ;  /* 0x0000000000380947 */ /* 0x000fea0003800000 */
[----:B------:R-:W1:Y:S01]  /*0520*/  S2UR UR4, SR_CgaCtaId ;  /* 0x00000000000479c3 */ /* 0x000e620000008800 */
[----:B------:R-:W-:Y:S01]  /*0530*/  UMOV UR5, 0x400 ;  /* 0x0000040000057882 */ /* 0x000fe20000000000 */
[----:B------:R-:W-:Y:S01]  /*0540*/  UMOV UR6, 0x1 ;  /* 0x0000000100067882 */ /* 0x000fe20000000000 */
[----:B------:R-:W-:Y:S01]  /*0550*/  ELECT P0, URZ, PT ;  /* 0x0000000000ff782f */ /* 0x000fe20003800000 */
[----:B------:R-:W-:-:S04]  /*0560*/  UIADD3 UR6, UPT, UPT, -UR6, 0x100000, URZ ;  /* 0x0010000006067890 */ /* 0x000fc8000fffe1ff */
[----:B------:R-:W-:Y:S02]  /*0570*/  USHF.L.U32 UR7, UR6, 0xb, URZ ;  /* 0x0000000b06077899 */ /* 0x000fe400080006ff */
[----:B------:R-:W-:Y:S02]  /*0580*/  USHF.L.U32 UR6, UR6, 0x1, URZ ;  /* 0x0000000106067899 */ /* 0x000fe400080006ff */
[----:B-1----:R-:W-:Y:S01]  /*0590*/  ULEA UR4, UR4, UR5, 0x18 ;  /* 0x0000000504047291 */ /* 0x002fe2000f8ec0ff */
[----:B------:R-:W1:Y:S11]  /*05a0*/  FENCE.VIEW.ASYNC.S ;  /* 0x00000000000073c6 */ /* 0x000e760000000000 */
[----:B-1----:R1:W2:Y:S01]  /*05b0*/  SYNCS.EXCH.64 URZ, [UR4], UR6 ;  /* 0x0000000604ff75b2 */ /* 0x0022a20008000100 */
[----:B------:R1:W3:Y:S01]  /*05c0*/  SYNCS.EXCH.64 URZ, [UR4+0x10], UR6 ;  /* 0x0000100604ff75b2 */ /* 0x0002e20008000100 */
[----:B------:R1:W4:Y:S01]  /*05d0*/  SYNCS.EXCH.64 URZ, [UR4+0x8], UR6 ;  /* 0x0000080604ff75b2 */ /* 0x0003220008000100 */
[----:B------:R1:W1:Y:S01]  /*05e0*/  SYNCS.EXCH.64 URZ, [UR4+0x18], UR6 ;  /* 0x0000180604ff75b2 */ /* 0x0002620008000100 */
[----:B------:R-:W-:Y:S01]  /*05f0*/  NOP ;  /* 0x0000000000007918 */ /* 0x000fe20000000000 */
.L_x_9:
[----:B------:R-:W2:Y:S01]  /*0600*/  SHFL.IDX PT, R2, R147, RZ, 0x1f ;  /* 0x00001fff93027589 */ /* 0x000ea200000e0000 */
[----:B------:R-:W-:Y:S01]  /*0610*/  NOP ;  /* 0x0000000000007918 */ /* 0x000fe20000000000 */
[----:B--2---:R-:W-:-:S13]  /*0620*/  ISETP.NE.AND P0, PT, R2, 0x1, PT ;  /* 0x000000010200780c */ /* 0x004fda0003f05270 */
[----:B------:R-:W-:Y:S05]  /*0630*/  @P0 BRA `(.L_x_10) ;  /* 0x0000000000480947 */ /* 0x000fea0003800000 */
[----:B-1----:R-:W1:Y:S01]  /*0640*/  S2UR UR4, SR_CgaCtaId ;  /* 0x00000000000479c3 */ /* 0x002e620000008800 */
[----:B------:R-:W-:Y:S01]  /*0650*/  UMOV UR5, 0x400 ;  /* 0x0000040000057882 */ /* 0x000fe20000000000 */
[----:B------:R-:W-:Y:S01]  /*0660*/  UMOV UR8, 0x20 ;  /* 0x0000002000087882 */ /* 0x000fe20000000000 */
[----:B------:R-:W-:Y:S01]  /*0670*/  UMOV UR6, 0x80 ;  /* 0x0000008000067882 */ /* 0x000fe20000000000 */
[----:B------:R-:W-:-:S04]  /*0680*/  UIADD3 UR8, UPT, UPT, -UR8, 0x100000, URZ ;  /* 0x0010000008087890 */ /* 0x000fc8000fffe1ff */
[----:B------:R-:W-:Y:S02]  /*0690*/  USHF.L.U32 UR9, UR8, 0xb, URZ ;  /* 0x0000000b08097899 */ /* 0x000fe400080006ff */
[----:B------:R-:W-:Y:S02]  /*06a0*/  USHF.L.U32 UR8, UR8, 0x1, URZ ;  /* 0x0000000108087899 */ /* 0x000fe400080006ff */
[----:B------:R-:W-:-:S04]  /*06b0*/  UIADD3 UR6, UPT, UPT, -UR6, 0x100000, URZ ;  /* 0x0010000006067890 */ /* 0x000fc8000fffe1ff */
[----:B------:R-:W-:Y:S02]  /*06c0*/  USHF.L.U32 UR7, UR6, 0xb, URZ ;  /* 0x0000000b06077899 */ /* 0x000fe400080006ff */
[----:B------:R-:W-:Y:S01]  /*06d0*/  USHF.L.U32 UR6, UR6, 0x1, URZ ;  /* 0x0000000106067899 */ /* 0x000fe200080006ff */
[----:B------:R-:W-:Y:S01]  /*06e0*/  ELECT P0, URZ, PT ;  /* 0x0000000000ff782f */ /* 0x000fe20003800000 */
[----:B-1----:R-:W-:Y:S01]  /*06f0*/  ULEA UR4, UR4, UR5, 0x18 ;  /* 0x0000000504047291 */ /* 0x002fe2000f8ec0ff */
[----:B------:R-:W1:Y:S11]  /*0700*/  FENCE.VIEW.ASYNC.S ;  /* 0x00000000000073c6 */ /* 0x000e760000000000 */
[----:B-1----:R2:W1:Y:S01]  /*0710*/  SYNCS.EXCH.64 URZ, [UR4+0x20], UR8 ;  /* 0x0000200804ff75b2 */ /* 0x0024620008000100 */
[----:B------:R2:W1:Y:S01]  /*0720*/  SYNCS.EXCH.64 URZ, [UR4+0x30], UR6 ;  /* 0x0000300604ff75b2 */ /* 0x0004620008000100 */
[----:B------:R2:W1:Y:S01]  /*0730*/  SYNCS.EXCH.64 URZ, [UR4+0x28], UR8 ;  /* 0x0000280804ff75b2 */ /* 0x0004620008000100 */
[----:B------:R2:W1:Y:S02]  /*0740*/  SYNCS.EXCH.64 URZ, [UR4+0x38], UR6 ;  /* 0x0000380604ff75b2 */ /* 0x0004640008000100 */
[----:B--2---:R-:W-:Y:S01]  /*0750*/  NOP ;  /* 0x0000000000007918 */ /* 0x004fe20000000000 */
.L_x_10:
[----:B------:R-:W2:Y:S01]  /*0760*/  SHFL.IDX PT, R2, R147, RZ, 0x1f ;  /* 0x00001fff93027589 */ /* 0x000ea200000e0000 */
[----:B------:R-:W-:Y:S01]  /*0770*/  NOP ;  /* 0x0000000000007918 */ /* 0x000fe20000000000 */
[----:B--2---:R-:W-:-:S13]  /*0780*/  ISETP.NE.AND P0, PT, R2, 0x3, PT ;  /* 0x000000030200780c */ /* 0x004fda0003f05270 */
[----:B------:R-:W-:Y:S05]  /*0790*/  @P0 BRA `(.L_x_11) ;  /* 0x0000000000300947 */ /* 0x000fea0003800000 */
[----:B-1----:R-:W1:Y:S01]  /*07a0*/  S2UR UR6, SR_CgaCtaId ;  /* 0x00000000000679c3 */ /* 0x002e620000008800 */
[----:B------:R-:W-:Y:S01]  /*07b0*/  UMOV UR4, 0x400 ;  /* 0x0000040000047882 */ /* 0x000fe20000000000 */
[----:B------:R-:W-:Y:S01]  /*07c0*/  UMOV UR5, 0x20 ;  /* 0x0000002000057882 */ /* 0x000fe20000000000 */
[----:B------:R-:W-:Y:S01]  /*07d0*/  ELECT P0, URZ, PT ;  /* 0x0000000000ff782f */ /* 0x000fe20003800000 */
[----:B-1----:R-:W-:Y:S02]  /*07e0*/  ULEA UR6, UR6, UR4, 0x18 ;  /* 0x0000000406067291 */ /* 0x002fe4000f8ec0ff */
[----:B------:R-:W-:-:S04]  /*07f0*/  UIADD3 UR4, UPT, UPT, -UR5, 0x100000, URZ ;  /* 0x0010000005047890 */ /* 0x000fc8000fffe1ff */
[----:B------:R-:W-:Y:S02]  /*0800*/  USHF.L.U32 UR5, UR4, 0xb, URZ ;  /* 0x0000000b04057899 */ /* 0x000fe400080006ff */
[----:B------:R-:W-:Y:S01]  /*0810*/  USHF.L.U32 UR4, UR4, 0x1, URZ ;  /* 0x0000000104047899 */ /* 0x000fe200080006ff */
[----:B------:R-:W1:Y:S11]  /*0820*/  FENCE.VIEW.ASYNC.S ;  /* 0x00000000000073c6 */ /* 0x000e760000000000 */
[----:B-1----:R2:W1:Y:S01]  /*0830*/  SYNCS.EXCH.64 URZ, [UR6+0x40], UR4 ;  /* 0x0000400406ff75b2 */ /* 0x0024620008000100 */
[----:B------:R2:W1:Y:S02]  /*0840*/  SYNCS.EXCH.64 URZ, [UR6+0x48], UR4 ;  /* 0x0000480406ff75b2 */ /* 0x0004640008000100 */
[----:B--2---:R-:W-:Y:S01]  /*0850*/  NOP ;  /* 0x0000000000007918 */ /* 0x004fe20000000000 */
.L_x_11:
[----:B------:R-:W2:Y:S01]  /*0860*/  SHFL.IDX PT, R2, R147, RZ, 0x1f ;  /* 0x00001fff93027589 */ /* 0x000ea200000e0000 */
[----:B------:R-:W-:Y:S01]  /*0870*/  NOP ;  /* 0x0000000000007918 */ /* 0x000fe20000000000 */
[----:B--2---:R-:W-:-:S13]  /*0880*/  ISETP.NE.AND P0, PT, R2, 0x4, PT ;  /* 0x000000040200780c */ /* 0x004fda0003f05270 */
[----:B------:R-:W-:Y:S05]  /*0890*/  @P0 BRA `(.L_x_12) ;  /* 0x00000000004c0947 */ /* 0x000fea0003800000 */
[----:B-1----:R-:W1:Y:S01]  /*08a0*/  S2UR UR6, SR_CgaCtaId ;  /* 0x00000000000679c3 */ /* 0x002e620000008800 */
[----:B------:R-:W-:Y:S01]  /*08b0*/  UMOV UR4, 0x100 ;  /* 0x0000010000047882 */ /* 0x000fe20000000000 */
[----:B------:R-:W-:Y:S01]  /*08c0*/  UMOV UR5, 0x400 ;  /* 0x0000040000057882 */ /* 0x000fe20000000000 */
[----:B------:R-:W-:Y:S01]  /*08d0*/  USEL UR4, UR4, 0xe0, UP2 ;  /* 0x000000e004047887 */ /* 0x000fe20009000000 */
[----:B------:R-:W-:Y:S01]  /*08e0*/  UMOV UR8, 0x1 ;  /* 0x0000000100087882 */ /* 0x000fe20000000000 */
[----:B------:R-:W-:Y:S01]  /*08f0*/  ELECT P0, URZ, PT ;  /* 0x0000000000ff782f */ /* 0x000fe20003800000 */
[----:B------:R-:W-:-:S04]  /*0900*/  UIADD3 UR8, UPT, UPT, -UR8, 0x100000, URZ ;  /* 0x0010000008087890 */ /* 0x000fc8000fffe1ff */
[----:B------:R-:W-:Y:S02]  /*0910*/  USHF.L.U32 UR9, UR8, 0xb, URZ ;  /* 0x0000000b08097899 */ /* 0x000fe400080006ff */
[----:B------:R-:W-:Y:S02]  /*0920*/  USHF.L.U32 UR8, UR8, 0x1, URZ ;  /* 0x0000000108087899 */ /* 0x000fe400080006ff */
[----:B-1----:R-:W-:Y:S02]  /*0930*/  ULEA UR6, UR6, UR5, 0x18 ;  /* 0x0000000506067291 */ /* 0x002fe4000f8ec0ff */
[----:B------:R-:W-:-:S04]  /*0940*/  UIADD3 UR4, UPT, UPT, -UR4, 0x100000, URZ ;  /* 0x0010000004047890 */ /* 0x000fc8000fffe1ff */
[----:B------:R-:W-:Y:S02]  /*0950*/  USHF.L.U32 UR5, UR4, 0xb, URZ ;  /* 0x0000000b04057899 */ /* 0x000fe400080006ff */
[----:B------:R-:W-:Y:S01]  /*0960*/  USHF.L.U32 UR4, UR4, 0x1, URZ ;  /* 0x0000000104047899 */ /* 0x000fe200080006ff */
[----:B------:R-:W1:Y:S03]  /*0970*/  FENCE.VIEW.ASYNC.S ;  /* 0x00000000000073c6 */ /* 0x000e660000000000 */
[----:B-1----:R2:W1:Y:S08]  /*0980*/  SYNCS.EXCH.64 URZ, [UR6+0x50], UR8 ;  /* 0x0000500806ff75b2 */ /* 0x0024700008000100 */
[----:B------:R2:W1:Y:S01]  /*0990*/  SYNCS.EXCH.64 URZ, [UR6+0x60], UR4 ;  /* 0x0000600406ff75b2 */ /* 0x0004620008000100 */
[----:B------:R2:W1:Y:S01]  /*09a0*/  SYNCS.EXCH.64 URZ, [UR6+0x58], UR8 ;  /* 0x0000580806ff75b2 */ /* 0x0004620008000100 */
[----:B------:R2:W1:Y:S02]  /*09b0*/  SYNCS.EXCH.64 URZ, [UR6+0x68], UR4 ;  /* 0x0000680406ff75b2 */ /* 0x0004640008000100 */
[----:B--2---:R-:W-:Y:S01]  /*09c0*/  NOP ;  /* 0x0000000000007918 */ /* 0x004fe20000000000 */
.L_x_12:
        /* <DEDUP_REMOVED lines=20> */
[----:B------:R2:W1:Y:S01]  /*0b10*/  SYNCS.EXCH.64 URZ, [UR4+0x98], UR6 ;  /* 0x0000980604ff75b2 */ /* 0x0004620008000100 */
[----:B------:R2:W1:Y:S01]  /*0b20*/  SYNCS.EXCH.64 URZ, [UR4+0x80], UR8 ;  /* 0x0000800804ff75b2 */ /* 0x0004620008000100 */
[----:B------:R2:W1:Y:S01]  /*0b30*/  SYNCS.EXCH.64 URZ, [UR4+0xa0], UR6 ;  /* 0x0000a00604ff75b2 */ /* 0x0004620008000100 */
[----:B------:R2:W1:Y:S01]  /*0b40*/  SYNCS.EXCH.64 URZ, [UR4+0x88], UR8 ;  /* 0x0000880804ff75b2 */ /* 0x0004620008000100 */
[----:B------:R2:W1:Y:S02]  /*0b50*/  SYNCS.EXCH.64 URZ, [UR4+0xa8], UR6 ;  /* 0x0000a80604ff75b2 */ /* 0x0004640008000100 */
[----:B--2---:R-:W-:Y:S01]  /*0b60*/  NOP ;  /* 0x0000000000007918 */ /* 0x004fe20000000000 */
.L_x_13:
        /* <DEDUP_REMOVED lines=13> */
[----:B-1----:R2:W1:Y:S01]  /*0c40*/  SYNCS.EXCH.64 URZ, [UR4+0xb0], UR6 ;  /* 0x0000b00604ff75b2 */ /* 0x0024620008000100 */
[----:B------:R2:W1:Y:S01]  /*0c50*/  SYNCS.EXCH.64 URZ, [UR4+0xc0], UR6 ;  /* 0x0000c00604ff75b2 */ /* 0x0004620008000100 */
[----:B------:R2:W1:Y:S01]  /*0c60*/  SYNCS.EXCH.64 URZ, [UR4+0xb8], UR6 ;  /* 0x0000b80604ff75b2 */ /* 0x0004620008000100 */
[----:B------:R2:W1:Y:S02]  /*0c70*/  SYNCS.EXCH.64 URZ, [UR4+0xc8], UR6 ;  /* 0x0000c80604ff75b2 */ /* 0x0004640008000100 */
[----:B--2---:R-:W-:Y:S01]  /*0c80*/  NOP ;  /* 0x0000000000007918 */ /* 0x004fe20000000000 */
.L_x_14:
[----:B------:R-:W2:Y:S01]  /*0c90*/  S2UR UR5, SR_CTAID.X ;  /* 0x00000000000579c3 */ /* 0x000ea20000002500 */
[----:B------:R-:W-:-:S05]  /*0ca0*/  CS2R.32 R141, SR_CgaSize ;  /* 0x00000000008d7805 */ /* 0x000fca0000008a00 */
[----:B------:R-:W-:-:S05]  /*0cb0*/  IMAD R141, R141, -0xa0, RZ ;  /* 0xffffff608d8d7824 */ /* 0x000fca00078e02ff */
[----:B-1----:R-:W-:-:S14]  /*0cc0*/  R2UR UR7, R141 ;  /* 0x000000008d0772ca */ /* 0x002fdc00000e0000 */
[----:B------:R-:W1:Y:S01]  /*0cd0*/  LDCU UR7, c[0x0][UR7+0x2b0] ;  /* 0x00005600070777ac */ /* 0x000e620008000800 */
[----:B------:R-:W-:Y:S01]  /*0ce0*/  NOP ;  /* 0x0000000000007918 */ /* 0x000fe20000000000 */
[----:B------:R-:W-:-:S05]  /*0cf0*/  CS2R.32 R141, SR_CgaSize ;  /* 0x00000000008d7805 */ /* 0x000fca0000008a00 */
[----:B------:R-:W-:-:S05]  /*0d00*/  IMAD R141, R141, -0xa0, RZ ;  /* 0xffffff608d8d7824 */ /* 0x000fca00078e02ff */
[----:B------:R-:W-:-:S14]  /*0d10*/  R2UR UR6, R141 ;  /* 0x000000008d0672ca */ /* 0x000fdc00000e0000 */
[----:B------:R-:W3:Y:S01]  /*0d20*/  LDCU UR6, c[0x0][UR6+0x2b4] ;  /* 0x00005680060677ac */ /* 0x000ee20008000800 */
[----:B------:R-:W4:Y:S08]  /*0d30*/  S2UR UR4, SR_CTAID.Y ;  /* 0x00000000000479c3 */ /* 0x000f300000002600 */
[----:B------:R-:W3:Y:S01]  /*0d40*/  LDC R10, c[0x0][0xb24] ;  /* 0x0002c900ff0a7b82 */ /* 0x000ee20000000800 */
[----:B--2---:R-:W-:-:S02]  /*0d50*/  I2FP.F32.U32 R139, UR5 ;  /* 0x00000005008b7c45 */ /* 0x004fc40008201000 */
[----:B------:R-:W-:-:S05]  /*0d60*/  CS2R.32 R3, SR_CgaSize ;  /* 0x0000000000037805 */ /* 0x000fca0000008a00 */
[----:B------:R-:W-:-:S06]  /*0d70*/  IMAD R3, R3, -0xa0, RZ ;  /* 0xffffff6003037824 */ /* 0x000fcc00078e02ff */
[----:B------:R-:W2:Y:S01]  /*0d80*/  LDC R3, c[0x0][R3+0x2a0] ;  /* 0x0000a80003037b82 */ /* 0x000ea20000000800 */
[----:B------:R-:W-:Y:S01]  /*0d90*/  MOV R141, UR5 ;  /* 0x00000005008d7c02 */ /* 0x000fe20008000f00 */
[----:B-1----:R-:W-:Y:S01]  /*0da0*/  FMUL R139, R139, UR7 ;  /* 0x000000078b8b7c20 */ /* 0x002fe20008400000 */
[----:B----4-:R-:W-:Y:S02]  /*0db0*/  I2FP.F32.U32 R138, UR4 ;  /* 0x00000004008a7c45 */ /* 0x010fe40008201000 */
[----:B------:R-:W-:-:S05]  /*0dc0*/  CS2R.32 R2, SR_CgaSize ;  /* 0x0000000000027805 */ /* 0x000fca0000008a00 */
[----:B------:R-:W-:-:S06]  /*0dd0*/  IMAD R2, R2, -0xa0, RZ ;  /* 0xffffff6002027824 */ /* 0x000fcc00078e02ff */
[----:B------:R-:W1:Y:S01]  /*0de0*/  LDC R2, c[0x0][R2+0x2a4] ;  /* 0x0000a90002027b82 */ /* 0x000e620000000800 */
[----:B------:R-:W-:Y:S01]  /*0df0*/  MOV R140, UR4 ;  /* 0x00000004008c7c02 */ /* 0x000fe20008000f00 */
[----:B------:R-:W4:Y:S01]  /*0e00*/  F2I.U32.TRUNC.NTZ R139, R139 ;  /* 0x0000008b008b7305 */ /* 0x000f22000020f000 */
[----:B---3--:R-:W-:-:S05]  /*0e10*/  FMUL R138, R138, UR6 ;  /* 0x000000068a8a7c20 */ /* 0x008fca0008400000 */
[----:B------:R-:W-:Y:S01]  /*0e20*/  BAR.SYNC.DEFER_BLOCKING 0x0 ;  /* 0x0000000000007b1d */ /* 0x000fe20000010000 */
[----:B------:R-:W-:-:S05]  /*0e30*/  ISETP.GE.AND P0, PT, R10, 0x1, PT ;  /* 0x000000010a00780c */ /* 0x000fca0003f06270 */
[----:B------:R-:W3:Y:S02]  /*0e40*/  F2I.U32.TRUNC.NTZ R138, R138 ;  /* 0x0000008a008a7305 */ /* 0x000ee4000020f000 */
[----:B------:R-:W1:Y:S01]  /*0e50*/  S2UR UR60, SR_CTAID.Z ;  /* 0x00000000003c79c3 */ /* 0x000e620000002700 */
[----:B----4-:R-:W-:-:S05]  /*0e60*/  IADD3 R139, PT, PT, -R139, RZ, RZ ;  /* 0x000000ff8b8b7210 */ /* 0x010fca0007ffe1ff */
[----:B--2---:R-:W-:Y:S01]  /*0e70*/  IMAD R139, R3, R139, UR5 ;  /* 0x00000005038b7e24 */ /* 0x004fe2000f8e028b */
[----:B---3--:R-:W-:-:S05]  /*0e80*/  IADD3 R138, PT, PT, -R138, RZ, RZ ;  /* 0x000000ff8a8a7210 */ /* 0x008fca0007ffe1ff */
[----:B-1----:R-:W-:Y:S01]  /*0e90*/  IMAD R138, R2, R138, UR4 ;  /* 0x00000004028a7e24 */ /* 0x002fe2000f8e028a */
[----:B------:R-:W-:Y:S06]  /*0ea0*/  @!P0 BRA `(.L_x_15) ;  /* 0x0000000000b88947 */ /* 0x000fec0003800000 */
[----:B------:R-:W1:Y:S01]  /*0eb0*/  LDC.64 R4, c[0x0][0xb18] ;  /* 0x0002c600ff047b82 */ /* 0x000e620000000a00 */
[----:B------:R-:W-:-:S07]  /*0ec0*/  ISETP.NE.AND P0, PT, R10, 0x1, PT ;  /* 0x000000010a00780c */ /* 0x000fce0003f05270 */
[----:B------:R-:W2:Y:S08]  /*0ed0*/  LDC R9, c[0x0][0xb0c] ;  /* 0x0002c300ff097b82 */ /* 0x000eb00000000800 */
[----:B------:R-:W3:Y:S08]  /*0ee0*/  LDC R12, c[0x0][0x370] ;  /* 0x0000dc00ff0c7b82 */ /* 0x000ef00000000800 */
[----:B------:R-:W4:Y:S01]  /*0ef0*/  LDC R11, c[0x0][0x374] ;  /* 0x0000dd00ff0b7b82 */ /* 0x000f220000000800 */
[----:B-1----:R-:W-:-:S07]  /*0f00*/  ISETP.NE.AND P1, PT, R4, 0x1, PT ;  /* 0x000000010400780c */ /* 0x002fce0003f25270 */
[----:B------:R-:W3:Y:S01]  /*0f10*/  LDC.64 R6, c[0x0][0xb10] ;  /* 0x0002c400ff067b82 */ /* 0x000ee20000000a00 */
[----:B--2---:R-:W-:-:S07]  /*0f20*/  ISETP.NE.AND P2, PT, R9, 0x1, PT ;  /* 0x000000010900780c */ /* 0x004fce0003f45270 */
[----:B------:R-:W1:Y:S08]  /*0f30*/  LDC R8, c[0x0][0xb20] ;  /* 0x0002c800ff087b82 */ /* 0x000e700000000800 */
[----:B------:R-:W2:Y:S01]  /*0f40*/  LDC.64 R2, c[0x0][0xb28] ;  /* 0x0002ca00ff027b82 */ /* 0x000ea20000000a00 */
[----:B----4-:R-:W-:-:S04]  /*0f50*/  IMAD.HI.U32 R13, R11, R5, RZ ;  /* 0x000000050b0d7227 */ /* 0x010fc800078e00ff */
[----:B------:R-:W-:-:S04]  /*0f60*/  IMAD.HI.U32 R5, R140, R5, RZ ;  /* 0x000000058c057227 */ /* 0x000fc800078e00ff */
[----:B---3--:R-:W-:-:S05]  /*0f70*/  IMAD.HI.U32 R14, R12, R6, RZ ;  /* 0x000000060c0e7227 */ /* 0x008fca00078e00ff */
[-C--:B------:R-:W-:Y:S01]  /*0f80*/  @P2 SHF.R.U32.HI R12, RZ, R7.reuse, R14 ;  /* 0x00000007ff0c2219 */ /* 0x080fe2000001160e */
[----:B------:R-:W-:Y:S01]  /*0f90*/  IMAD.HI.U32 R14, R141, R6, RZ ;  /* 0x000000068d0e7227 */ /* 0x000fe200078e00ff */
[-C--:B-1----:R-:W-:Y:S02]  /*0fa0*/  @P1 SHF.R.U32.HI R11, RZ, R8.reuse, R13 ;  /* 0x00000008ff0b1219 */ /* 0x082fe4000001160d */
[----:B------:R-:W-:Y:S02]  /*0fb0*/  SHF.R.U32.HI R5, RZ, R8, R5 ;  /* 0x00000008ff057219 */ /* 0x000fe40000011605 */
[----:B------:R-:W-:Y:S02]  /*0fc0*/  SHF.R.U32.HI R14, RZ, R7, R14 ;  /* 0x00000007ff0e7219 */ /* 0x000fe4000001160e */
[----:B------:R-:W-:Y:S01]  /*0fd0*/  SEL R5, R140, R5, !P1 ;  /* 0x000000058c057207 */ /* 0x000fe20004800000 */
[----:B--2---:R-:W-:Y:S01]  /*0fe0*/  IMAD.HI.U32 R13, R11, R2, RZ ;  /* 0x000000020b0d7227 */ /* 0x004fe200078e00ff */
[----:B------:R-:W-:-:S03]  /*0ff0*/  SEL R14, R141, R14, !P2 ;  /* 0x0000000e8d0e7207 */ /* 0x000fc60005000000 */
[----:B------:R-:W-:Y:S01]  /*1000*/  IMAD.HI.U32 R6, R12, R2, RZ ;  /* 0x000000020c067227 */ /* 0x000fe200078e00ff */
[----:B------:R-:W-:-:S04]  /*1010*/  @P0 SHF.R.U32.HI R11, RZ, R3, R13 ;  /* 0x00000003ff0b0219 */ /* 0x000fc8000001160d */
[----:B------:R-:W-:Y:S01]  /*1020*/  @P0 SHF.R.U32.HI R12, RZ, R3, R6 ;  /* 0x00000003ff0c0219 */ /* 0x000fe20000011606 */
[----:B------:R-:W-:-:S04]  /*1030*/  IMAD R11, R11, R10, RZ ;  /* 0x0000000a0b0b7224 */ /* 0x000fc800078e02ff */
[----:B------:R-:W-:Y:S01]  /*1040*/  IMAD R6, R12, R10, RZ ;  /* 0x0000000a0c067224 */ /* 0x000fe200078e02ff */
[----:B------:R-:W-:-:S04]  /*1050*/  ISETP.GE.AND P1, PT, R5, R11, PT ;  /* 0x0000000b0500720c */ /* 0x000fc80003f26270 */
[----:B------:R-:W-:Y:S01]  /*1060*/  ISETP.GE.OR P1, PT, R14, R6, P1 ;  /* 0x000000060e00720c */ /* 0x000fe20000f26670 */
[----:B------:R-:W-:-:S05]  /*1070*/  IMAD.HI.U32 R6, R5, R2, RZ ;  /* 0x0000000205067227 */ /* 0x000fca00078e00ff */
[----:B------:R-:W-:-:S04]  /*1080*/  SHF.R.U32.HI R6, RZ, R3, R6 ;  /* 0x00000003ff067219 */ /* 0x000fc80000011606 */
[----:B------:R-:W-:-:S03]  /*1090*/  SEL R6, R5, R6, !P0 ;  /* 0x0000000605067207 */ /* 0x000fc60004000000 */
[----:B------:R-:W-:Y:S01]  /*10a0*/  @!P1 IMAD.HI.U32 R7, R14, R2, RZ ;  /* 0x000000020e079227 */ /* 0x000fe200078e00ff */
[----:B------:R-:W-:-:S04]  /*10b0*/  IADD3 R2, PT, PT, -R6, RZ, RZ ;  /* 0x000000ff06027210 */ /* 0x000fc80007ffe1ff */
[----:B------:R-:W-:Y:S01]  /*10c0*/  @!P1 SHF.R.U32.HI R3, RZ, R3, R7 ;  /* 0x00000003ff039219 */ /* 0x000fe20000011607 */
[----:B------:R-:W-:Y:S01]  /*10d0*/  IMAD R2, R10, R2, R5 ;  /* 0x000000020a027224 */ /* 0x000fe200078e0205 */
[----:B------:R-:W-:Y:S02]  /*10e0*/  IADD3 R7, PT, PT, -R5, RZ, RZ ;  /* 0x000000ff05077210 */ /* 0x000fe40007ffe1ff */
[----:B------:R-:W-:-:S03]  /*10f0*/  @!P1 SEL R3, R14, R3, !P0 ;  /* 0x000000030e039207 */ /* 0x000fc60004000000 */
[----:B------:R-:W-:Y:S02]  /*1100*/  IMAD R7, R4, R7, R140 ;  /* 0x0000000704077224 */ /* 0x000fe400078e028c */
[--C-:B------:R-:W-:Y:S02]  /*1110*/  @!P1 IMAD.IADD R6, R6, 0x1, -R3.reuse ;  /* 0x0000000106069824 */ /* 0x100fe400078e0a03 */
[----:B------:R-:W-:Y:S01]  /*1120*/  @!P1 IMAD R3, R2, R12, R3 ;  /* 0x0000000c02039224 */ /* 0x000fe200078e0203 */
[----:B------:R-:W-:Y:S01]  /*1130*/  IADD3 R2, PT, PT, -R14, RZ, RZ ;  /* 0x000000ff0e027210 */ /* 0x000fe20007ffe1ff */
[----:B------:R-:W-:Y:S02]  /*1140*/  @!P1 IMAD R5, R6, R10, R14 ;  /* 0x0000000a06059224 */ /* 0x000fe400078e020e */
[----:B------:R-:W-:Y:S02]  /*1150*/  @!P1 IMAD.MOV.U32 R14, RZ, RZ, R3 ;  /* 0x000000ffff0e9224 */ /* 0x000fe400078e0003 */
[----:B------:R-:W-:-:S02]  /*1160*/  IMAD R2, R9, R2, R141 ;  /* 0x0000000209027224 */ /* 0x000fc400078e028d */
[----:B------:R-:W-:Y:S02]  /*1170*/  IMAD R140, R5, R4, R7 ;  /* 0x00000004058c7224 */ /* 0x000fe400078e0207 */
[----:B------:R-:W-:Y:S02]  /*1180*/  IMAD R141, R14, R9, R2 ;  /* 0x000000090e8d7224 */ /* 0x000fe400078e0202 */
.L_x_15:
[----:B------:R-:W1:Y:S01]  /*1190*/  LDCU UR4, c[0x0][0xb30] ;  /* 0x00016600ff0477ac */ /* 0x000e620008000800 */
[----:B------:R-:W2:Y:S08]  /*11a0*/  S2UR UR37, SR_CgaCtaId ;  /* 0x00000000002579c3 */ /* 0x000eb00000008800 */
[----:B------:R-:W3:Y:S01]  /*11b0*/  LDC R76, c[0x0][0xb24] ;  /* 0x0002c900ff4c7b82 */ /* 0x000ee20000000800 */
[----:B-1----:R-:W-:-:S09]  /*11c0*/  UISETP.NE.AND UP1, UPT, UR4, 0x1, UPT ;  /* 0x000000010400788c */ /* 0x002fd2000bf25270 */
[----:B--2---:R-:W-:Y:S05]  /*11d0*/  BRA.U UP1, `(.L_x_16) ;  /* 0x0000000101407547 */ /* 0x004fea000b800000 */
[----:B------:R-:W1:Y:S08]  /*11e0*/  LDC.64 R4, c[0x0][0xb10] ;  /* 0x0002c400ff047b82 */ /* 0x000e700000000a00 */
[----:B------:R-:W2:Y:S08]  /*11f0*/  LDC.64 R2, c[0x0][0xb18] ;  /* 0x0002c600ff027b82 */ /* 0x000eb00000000a00 */
[----:B------:R-:W4:Y:S08]  /*1200*/  LDC R6, c[0x0][0xb20] ;  /* 0x0002c800ff067b82 */ /* 0x000f300000000800 */
[----:B------:R-:W3:Y:S01]  /*1210*/  LDC R7, c[0x0][0xb0c] ;  /* 0x0002c300ff077b82 */ /* 0x000ee20000000800 */
[----:B-1----:R-:W-:-:S05]  /*1220*/  IMAD.HI.U32 R4, R141, R4, RZ ;  /* 0x000000048d047227 */ /* 0x002fca00078e00ff */
[----:B------:R-:W-:Y:S01]  /*1230*/  SHF.R.U32.HI R4, RZ, R5, R4 ;  /* 0x00000005ff047219 */ /* 0x000fe20000011604 */
[----:B--2---:R-:W-:Y:S01]  /*1240*/  IMAD.HI.U32 R3, R140, R3, RZ ;  /* 0x000000038c037227 */ /* 0x004fe200078e00ff */
[----:B------:R-:W-:-:S04]  /*1250*/  ISETP.NE.AND P0, PT, R2, 0x1, PT ;  /* 0x000000010200780c */ /* 0x000fc80003f05270 */
[----:B----4-:R-:W-:-:S04]  /*1260*/  SHF.R.U32.HI R3, RZ, R6, R3 ;  /* 0x00000006ff037219 */ /* 0x010fc80000011603 */
[----:B------:R-:W-:Y:S02]  /*1270*/  SEL R3, R140, R3, !P0 ;  /* 0x000000038c037207 */ /* 0x000fe40004000000 */
[----:B---3--:R-:W-:-:S04]  /*1280*/  ISETP.NE.AND P1, PT, R7, 0x1, PT ;  /* 0x000000010700780c */ /* 0x008fc80003f25270 */
[----:B------:R-:W-:-:S05]  /*1290*/  SEL R4, R141, R4, !P1 ;  /* 0x000000048d047207 */ /* 0x000fca0004800000 */
[----:B------:R-:W-:Y:S02]  /*12a0*/  IMAD.IADD R5, R3, 0x1, -R4 ;  /* 0x0000000103057824 */ /* 0x000fe400078e0a04 */
[----:B------:R-:W-:Y:S02]  /*12b0*/  IMAD.IADD R3, R4, 0x1, -R3 ;  /* 0x0000000104037824 */ /* 0x000fe400078e0a03 */
[----:B------:R-:W-:Y:S02]  /*12c0*/  IMAD R141, R5, R7, R141 ;  /* 0x00000007058d7224 */ /* 0x000fe400078e028d */
[----:B------:R-:W-:-:S07]  /*12d0*/  IMAD R140, R3, R2, R140 ;  /* 0x00000002038c7224 */ /* 0x000fce00078e028c */
.L_x_16:
[----:B------:R-:W-:Y:S01]  /*12e0*/  BAR.SYNC.DEFER_BLOCKING 0x0 ;  /* 0x0000000000007b1d */ /* 0x000fe20000010000 */
[----:B------:R-:W-:Y:S01]  /*12f0*/  UISETP.NE.AND UP1, UPT, UR10, 0x2, UPT ;  /* 0x000000020a00788c */ /* 0x000fe2000bf25270 */
[----:B------:R-:W-:Y:S02]  /*1300*/  ISETP.NE.OR P5, PT, R0, 0x2, !P5 ;  /* 0x000000020000780c */ /* 0x000fe40006fa5670 */
[----:B------:R-:W-:-:S06]  /*1310*/  LOP3.LUT R2, R153, 0x1f, RZ, 0xc0, !PT ;  /* 0x0000001f99027812 */ /* 0x000fcc00078ec0ff */
[----:B------:R-:W-:Y:S05]  /*1320*/  BRA.U UP1, `(.L_x_17) ;  /* 0x0000001501147547 */ /* 0x000fea000b800000 */
[----:B------:R-:W1:Y:S01]  /*1330*/  LDCU UR6, c[0x0][0x38c] ;  /* 0x00007180ff0677ac */ /* 0x000e620008000800 */
[----:B------:R-:W2:Y:S01]  /*1340*/  LDC R8, c[0x0][0x370] ;  /* 0x0000dc00ff087b82 */ /* 0x000ea20000000800 */
[----:B------:R-:W-:Y:S01]  /*1350*/  PLOP3.LUT P1, PT, PT, PT, UP2, 0x80, 0x8 ;  /* 0x000000000008781c */ /* 0x000fe20003f2f028 */
[----:B------:R-:W-:Y:S01]  /*1360*/  IMAD.MOV.U32 R15, RZ, RZ, 0x1 ;  /* 0x00000001ff0f7424 */ /* 0x000fe200078e00ff */
[----:B------:R-:W-:Y:S01]  /*1370*/  ISETP.EQ.OR P4, PT, R2, RZ, P5 ;  /* 0x000000ff0200720c */ /* 0x000fe20002f82670 */
[----:B------:R-:W-:Y:S01]  /*1380*/  IMAD.MOV.U32 R14, RZ, RZ, RZ ;  /* 0x000000ffff0e7224 */ /* 0x000fe200078e00ff */
[----:B------:R-:W-:Y:S02]  /*1390*/  PLOP3.LUT P1, PT, P1, PT, PT, 0x8, 0x80 ;  /* 0x000000000080781c */ /* 0x000fe40000f2e170 */
[----:B------:R-:W-:Y:S01]  /*13a0*/  CS2R R12, SRZ ;  /* 0x00000000000c7805 */ /* 0x000fe2000001ff00 */
[----:B------:R-:W-:Y:S01]  /*13b0*/  IMAD.MOV.U32 R11, RZ, RZ, 0x1 ;  /* 0x00000001ff0b7424 */ /* 0x000fe200078e00ff */
[----:B------:R-:W4:Y:S01]  /*13c0*/  LDC R0, c[0x0][0x374] ;  /* 0x0000dd00ff007b82 */ /* 0x000f220000000800 */
[----:B------:R-:W2:Y:S01]  /*13d0*/  LDCU.64 UR38, c[0x0][0x348] ;  /* 0x00006900ff2677ac */ /* 0x000ea20008000a00 */
[----:B------:R-:W-:Y:S01]  /*13e0*/  UMOV UR22, URZ ;  /* 0x000000ff00167c82 */ /* 0x000fe20008000000 */
[----:B-1----:R-:W-:-:S02]  /*13f0*/  UIADD3 UR5, UPT, UPT, UR6, 0xff, URZ ;  /* 0x000000ff06057890 */ /* 0x002fc4000fffe0ff */
[----:B------:R-:W-:Y:S02]  /*1400*/  UIADD3 UR47, UPT, UPT, UR6, 0x1fe, URZ ;  /* 0x000001fe062f7890 */ /* 0x000fe4000fffe0ff */
[----:B------:R-:W-:-:S04]  /*1410*/  USHF.R.S32.HI UR4, URZ, 0x1f, UR5 ;  /* 0x0000001fff047899 */ /* 0x000fc80008011405 */
[----:B------:R-:W-:-:S04]  /*1420*/  ULEA.HI UR4, UR4, UR5, URZ, 0x8 ;  /* 0x0000000504047291 */ /* 0x000fc8000f8f40ff */
[----:B------:R-:W-:Y:S02]  /*1430*/  USHF.R.S32.HI UR45, URZ, 0x8, UR4 ;  /* 0x00000008ff2d7899 */ /* 0x000fe40008011404 */
[----:B------:R-:W-:Y:S02]  /*1440*/  UIADD3 UR4, UPT, UPT, UR6, -0x1, URZ ;  /* 0xffffffff06047890 */ /* 0x000fe4000fffe0ff */
[----:B------:R-:W-:Y:S02]  /*1450*/  UISETP.LT.U32.AND UP0, UPT, UR45, 0x2, UPT ;  /* 0x000000022d00788c */ /* 0x000fe4000bf01070 */
[----:B------:R-:W-:Y:S02]  /*1460*/  UISETP.GE.U32.AND UP1, UPT, UR4, -0x1ff, UPT ;  /* 0xfffffe010400788c */ /* 0x000fe4000bf26070 */
[----:B------:R-:W-:-:S04]  /*1470*/  USEL UR29, UR45, 0x2, UP0 ;  /* 0x000000022d1d7887 */ /* 0x000fc80008000000 */
[----:B------:R-:W-:Y:S02]  /*1480*/  UIADD3 UR23, UPT, UPT, UR29, -0x1, URZ ;  /* 0xffffffff1d177890 */ /* 0x000fe4000fffe0ff */
[----:B------:R-:W-:-:S03]  /*1490*/  UIADD3 UR46, UPT, UPT, UR45, -UR29, URZ ;  /* 0x8000001d2d2e7290 */ /* 0x000fc6000fffe0ff */
[----:B------:R-:W-:-:S04]  /*14a0*/  @UP1 UIADD3 UR23, UPT, UPT, UR29, URZ, URZ ;  /* 0x000000ff1d171290 */ /* 0x000fc8000fffe0ff */
[----:B--2---:R-:W-:-:S12]  /*14b0*/  UIADD3 UR23, UPT, UPT, UR23, 0x1, URZ ;  /* 0x0000000117177890 */ /* 0x004fd8000fffe0ff */
.L_x_35:
[----:B------:R-:W-:Y:S01]  /*14c0*/  UISETP.NE.AND UP0, UPT, UR37, URZ, UPT ;  /* 0x000000ff2500728c */ /* 0x000fe2000bf05270 */
[----:B------:R-:W1:Y:S08]  /*14d0*/  S2UR UR37, SR_CgaCtaId ;  /* 0x00000000002579c3 */ /* 0x000e700000008800 */
[----:B------:R-:W-:Y:S05]  /*14e0*/  BRA.U UP0, `(.L_x_18) ;  /* 0x0000000100347547 */ /* 0x000fea000b800000 */
[----:B------:R-:W2:Y:S01]  /*14f0*/  S2R R2, SR_CgaCtaId ;  /* 0x0000000000027919 */ /* 0x000ea20000008800 */
[----:B------:R-:W-:-:S04]  /*1500*/  MOV R3, 0x400 ;  /* 0x0000040000037802 */ /* 0x000fc80000000f00 */
[----:B--2---:R-:W-:Y:S02]  /*1510*/  LEA R2, R2, R3, 0x18 ;  /* 0x0000000302027211 */ /* 0x004fe400078ec0ff */
[----:B------:R-:W-:-:S03]  /*1520*/  SHF.L.U32 R3, R11, 0x1f, RZ ;  /* 0x0000001f0b037819 */ /* 0x000fc600000006ff */
[----:B------:R-:W-:-:S04]  /*1530*/  IMAD R2, R12, 0x8, R2 ;  /* 0x000000080c027824 */ /* 0x000fc800078e0202 */
[----:B------:R-:W2:Y:S02]  /*1540*/  SYNCS.PHASECHK.TRANS64.TRYWAIT P0, [R2+URZ+0xc0], R3 ;  /* 0x0000c003020075a7 */ /* 0x000ea400080011ff */
[----:B--2---:R-:W-:Y:S05]  /*1550*/  @!P0 BRA `(.L_x_19) ;  /* 0x00000068005c8947 */ /* 0x004fea0003800000 */
.L_x_106:
[----:B------:R-:W-:Y:S01]  /*1560*/  VIADD R12, R12, 0x1 ;  /* 0x000000010c0c7836 */ /* 0x000fe20000000000 */
[----:B------:R2:W-:Y:S04]  /*1570*/  SYNCS.ARRIVE.TRANS64.A1T0 RZ, [R2+URZ+0xb0], RZ ;  /* 0x0000b0ff02ff79a7 */ /* 0x0005e800081000ff */
[----:B------:R-:W-:-:S04]  /*1580*/  ISETP.NE.AND P0, PT, R12, 0x2, PT ;  /* 0x000000020c00780c */ /* 0x000fc80003f05270 */
[----:B------:R-:W-:Y:S02]  /*1590*/  SEL R12, R12, RZ, P0 ;  /* 0x000000ff0c0c7207 */ /* 0x000fe40000000000 */
[----:B--2---:R-:W-:-:S04]  /*15a0*/  SEL R2, RZ, 0x1, P0 ;  /* 0x00000001ff027807 */ /* 0x004fc80000000000 */
[----:B------:R-:W-:-:S07]  /*15b0*/  LOP3.LUT R11, R11, R2, RZ, 0x3c, !PT ;  /* 0x000000020b0b7212 */ /* 0x000fce00078e3cff */
.L_x_18:
[----:B------:R-:W-:Y:S01]  /*15c0*/  UMOV UR4, 0x400 ;  /* 0x0000040000047882 */ /* 0x000fe20000000000 */
[----:B------:R-:W-:Y:S01]  /*15d0*/  SHF.L.U32 R2, R15, 0x1f, RZ ;  /* 0x0000001f0f027819 */ /* 0x000fe200000006ff */
[----:B-1----:R-:W-:Y:S01]  /*15e0*/  ULEA UR4, UR37, UR4, 0x18 ;  /* 0x0000000425047291 */ /* 0x002fe2000f8ec0ff */
[----:B------:R-:W-:Y:S01]  /*15f0*/  R2UR UR59, R141 ;  /* 0x000000008d3b72ca */ /* 0x000fe200000e0000 */
[----:B------:R-:W-:Y:S01]  /*1600*/  UISETP.GE.U32.AND UP0, UPT, UR47, 0x1ff, UPT ;  /* 0x000001ff2f00788c */ /* 0x000fe2000bf06070 */
[----:B------:R-:W-:Y:S01]  /*1610*/  R2UR UR27, R140 ;  /* 0x000000008c1b72ca */ /* 0x000fe200000e0000 */
[----:B------:R-:W-:Y:S01]  /*1620*/  ULEA UR5, UR22, UR4, 0x3 ;  /* 0x0000000416057291 */ /* 0x000fe2000f8e18ff */
[----:B------:R-:W-:-:S08]  /*1630*/  UMOV UR13, URZ ;  /* 0x000000ff000d7c82 */ /* 0x000fd00008000000 */
[----:B------:R1:W2:Y:S01]  /*1640*/  SYNCS.PHASECHK.TRANS64.TRYWAIT P0, [UR5+0x10], R2 ;  /* 0x00001002ff0075a7 */ /* 0x0002a20008001105 */
[----:B------:R-:W-:Y:S02]  /*1650*/  USHF.L.U32 UR59, UR59, 0x6, URZ ;  /* 0x000000063b3b7899 */ /* 0x000fe400080006ff */
[----:B------:R-:W-:Y:S01]  /*1660*/  UIMAD UR27, UR27, 0x70, URZ ;  /* 0x000000701b1b78a4 */ /* 0x000fe2000f8e02ff */
[----:B------:R-:W-:Y:S11]  /*1670*/  BRA.U !UP0, `(.L_x_20) ;  /* 0x00000005082c7547 */ /* 0x000ff6000b800000 */
[----:B------:R-:W-:Y:S01]  /*1680*/  UMOV UR21, URZ ;  /* 0x000000ff00157c82 */ /* 0x000fe20008000000 */
[----:B------:R-:W-:-:S05]  /*1690*/  UMOV UR5, UR22 ;  /* 0x0000001600057c82 */ /* 0x000fca0008000000 */
.L_x_25:
[----:B--2---:R-:W-:Y:S01]  /*16a0*/  @!P5 MOV R3, 0x16000 ;  /* 0x000160000003d802 */ /* 0x004fe20000000f00 */
[----:B------:R-:W-:Y:S01]  /*16b0*/  ULEA UR57, UR5, UR4, 0x3 ;  /* 0x0000000405397291 */ /* 0x000fe2000f8e18ff */
[----:B-12---:R-:W-:Y:S11]  /*16c0*/  @P0 BRA `(.L_x_21) ;  /* 0x00000000000c0947 */ /* 0x006ff60003800000 */
[----:B------:R-:W-:Y:S04]  /*16d0*/  SHF.L.U32 R4, R15, 0x1f, RZ ;  /* 0x0000001f0f047819 */ /* 0x000fe800000006ff */
[----:B------:R-:W2:Y:S02]  /*16e0*/  SYNCS.PHASECHK.TRANS64.TRYWAIT P0, [UR57+0x10], R4 ;  /* 0x00001004ff0075a7 */ /* 0x000ea40008001139 */
[----:B--2---:R-:W-:Y:S05]  /*16f0*/  @!P0 BRA `(.L_x_22) ;  /* 0x0000006800088947 */ /* 0x004fea0003800000 */
.L_x_21:
[----:B------:R2:W-:Y:S01]  /*1700*/  @!P5 SYNCS.ARRIVE.TRANS64 RZ, [UR57], R3 ;  /* 0x00000003ffffd9a7 */ /* 0x0005e20008000039 */
[----:B------:R-:W-:Y:S04]  /*1710*/  BSSY.RECONVERGENT B0, `(.L_x_23) ;  /* 0x0000003000007945 */ /* 0x000fe80003800200 */
[----:B------:R-:W-:Y:S05]  /*1720*/  @P4 BRA `(.L_x_24) ;  /* 0x0000000000044947 */ /* 0x000fea0003800000 */
[----:B------:R-:W-:Y:S05]  /*1730*/  BPT.TRAP 0x1 ;  /* 0x000000040000795c */ /* 0x000fea0000300000 */
.L_x_24:
[----:B------:R-:W-:Y:S05]  /*1740*/  BSYNC.RECONVERGENT B0 ;  /* 0x0000000000007941 */ /* 0x000fea0003800200 */
.L_x_23:
[----:B------:R-:W-:Y:S02]  /*1750*/  UIADD3 UR6, UPT, UPT, UR5, 0x1, URZ ;  /* 0x0000000105067890 */ /* 0x000fe4000fffe0ff */
[----:B------:R-:W-:Y:S02]  /*1760*/  ULEA UR32, UR5, UR4, 0xf ;  /* 0x0000000405207291 */ /* 0x000fe4000f8e78ff */
[----:B------:R-:W-:Y:S02]  /*1770*/  UISETP.NE.AND UP0, UPT, UR6, 0x2, UPT ;  /* 0x000000020600788c */ /* 0x000fe4000bf05270 */
[----:B------:R-:W-:Y:S02]  /*1780*/  USHF.L.U32 UR58, UR21, 0x8, URZ ;  /* 0x00000008153a7899 */ /* 0x000fe400080006ff */
[----:B------:R-:W-:Y:S02]  /*1790*/  USEL UR7, URZ, 0x1, UP0 ;  /* 0x00000001ff077887 */ /* 0x000fe40008000000 */
[----:B------:R-:W-:Y:S02]  /*17a0*/  USEL UR22, UR6, URZ, UP0 ;  /* 0x000000ff06167287 */ /* 0x000fe40008000000 */
[----:B------:R-:W-:Y:S02]  /*17b0*/  UIADD3 UR56, UPT, UPT, UR32, 0x7300, URZ ;  /* 0x0000730020387890 */ /* 0x000fe4000fffe0ff */
[----:B------:R-:W-:Y:S01]  /*17c0*/  ULEA UR6, UR22, UR4, 0x3 ;  /* 0x0000000416067291 */ /* 0x000fe2000f8e18ff */
[----:B------:R-:W-:Y:S01]  /*17d0*/  LOP3.LUT R15, R15, UR7, RZ, 0x3c, !PT ;  /* 0x000000070f0f7c12 */ /* 0x000fe2000f8e3cff */
[----:B------:R-:W-:Y:S01]  /*17e0*/  UMOV UR30, 0x0 ;  /* 0x00000000001e7882 */ /* 0x000fe20000000000 */
[----:B------:R-:W-:Y:S01]  /*17f0*/  UMOV UR31, 0x10000000 ;  /* 0x10000000001f7882 */ /* 0x000fe20000000000 */
[----:B------:R-:W-:Y:S01]  /*1800*/  UIADD3 UR50, UPT, UPT, UR58, 0x40, URZ ;  /* 0x000000403a327890 */ /* 0x000fe2000fffe0ff */
[----:B-1----:R-:W-:Y:S01]  /*1810*/  SHF.L.U32 R2, R15, 0x1f, RZ ;  /* 0x0000001f0f027819 */ /* 0x002fe200000006ff */
[----:B------:R-:W-:Y:S01]  /*1820*/  UIADD3 UR48, UPT, UPT, UR32, 0x9300, URZ ;  /* 0x0000930020307890 */ /* 0x000fe2000fffe0ff */
[----:B------:R-:W-:Y:S02]  /*1830*/  UMOV UR49, UR57 ;  /* 0x0000003900317c82 */ /* 0x000fe40008000000 */
[----:B------:R1:W1:Y:S01]  /*1840*/  SYNCS.PHASECHK.TRANS64.TRYWAIT P0, [UR6+0x10], R2 ;  /* 0x00001002ff0075a7 */ /* 0x0002620008001106 */
[----:B------:R-:W-:Y:S01]  /*1850*/  UIADD3 UR6, UP1, UPT, UR38, 0x80, URZ ;  /* 0x0000008026067890 */ /* 0x000fe2000ff3e0ff */
[----:B------:R-:W-:Y:S01]  /*1860*/  UMOV UR51, UR59 ;  /* 0x0000003b00337c82 */ /* 0x000fe20008000000 */
[----:B------:R-:W-:Y:S02]  /*1870*/  UMOV UR52, UR60 ;  /* 0x0000003c00347c82 */ /* 0x000fe40008000000 */
[----:B------:R-:W-:Y:S02]  /*1880*/  UIADD3.X UR7, UPT, UPT, URZ, UR39, URZ, UP1, !UPT ;  /* 0x00000027ff077290 */ /* 0x000fe40008ffe4ff */
[----:B------:R-:W-:Y:S02]  /*1890*/  UIADD3 UR42, UPT, UPT, UR58, 0x80, URZ ;  /* 0x000000803a2a7890 */ /* 0x000fe4000fffe0ff */
[----:B------:R-:W-:Y:S01]  /*18a0*/  UIADD3 UR40, UPT, UPT, UR32, 0xb300, URZ ;  /* 0x0000b30020287890 */ /* 0x000fe2000fffe0ff */
[----:B------:R-:W-:Y:S01]  /*18b0*/  UMOV UR41, UR57 ;  /* 0x0000003900297c82 */ /* 0x000fe20008000000 */
[----:B------:R-:W-:Y:S01]  /*18c0*/  UMOV UR43, UR59 ;  /* 0x0000003b002b7c82 */ /* 0x000fe20008000000 */
[----:B------:R-:W-:Y:S02]  /*18d0*/  UMOV UR44, UR60 ;  /* 0x0000003c002c7c82 */ /* 0x000fe40008000000 */
[----:B------:R-:W-:Y:S01]  /*18e0*/  UTMALDG.3D [UR56], [UR6], desc[UR30] ;  /* 0x00001e38060075b4 */ /* 0x000fe20008011000 */
[----:B------:R-:W-:Y:S02]  /*18f0*/  UIADD3 UR34, UPT, UPT, UR58, 0xc0, URZ ;  /* 0x000000c03a227890 */ /* 0x000fe4000fffe0ff */
[----:B------:R-:W-:Y:S02]  /*1900*/  UIADD3 UR32, UPT, UPT, UR32, 0xd300, URZ ;  /* 0x0000d30020207890 */ /* 0x000fe4000fffe0ff */
[----:B------:R-:W-:Y:S01]  /*1910*/  UIADD3 UR14, UP0, UPT, UR38, 0x180, URZ ;  /* 0x00000180260e7890 */ /* 0x000fe2000ff1e0ff */
[----:B------:R-:W-:Y:S01]  /*1920*/  UMOV UR33, UR57 ;  /* 0x0000003900217c82 */ /* 0x000fe20008000000 */
[----:B------:R-:W-:Y:S01]  /*1930*/  UTMALDG.3D [UR48], [UR6], desc[UR30] ;  /* 0x00001e30060075b4 */ /* 0x000fe20008011000 */
[----:B------:R-:W-:Y:S01]  /*1940*/  UMOV UR35, UR59 ;  /* 0x0000003b00237c82 */ /* 0x000fe20008000000 */
[----:B------:R-:W-:Y:S01]  /*1950*/  UMOV UR36, UR60 ;  /* 0x0000003c00247c82 */ /* 0x000fe20008000000 */
[----:B------:R-:W-:Y:S01]  /*1960*/  UIADD3.X UR15, UPT, UPT, URZ, UR39, URZ, UP0, !UPT ;  /* 0x00000027ff0f7290 */ /* 0x000fe200087fe4ff */
[----:B------:R-:W-:Y:S01]  /*1970*/  UMOV UR25, UR57 ;  /* 0x0000003900197c82 */ /* 0x000fe20008000000 */
[----:B------:R-:W-:Y:S01]  /*1980*/  UMOV UR28, UR60 ;  /* 0x0000003c001c7c82 */ /* 0x000fe20008000000 */
[----:B------:R-:W-:Y:S01]  /*1990*/  UMOV UR26, UR58 ;  /* 0x0000003a001a7c82 */ /* 0x000fe20008000000 */
[----:B------:R-:W-:Y:S01]  /*19a0*/  UTMALDG.3D [UR40], [UR6], desc[UR30] ;  /* 0x00001e28060075b4 */ /* 0x000fe20008011000 */
[----:B------:R-:W-:Y:S01]  /*19b0*/  UIMAD UR5, UR5, 0xe000, UR4 ;  /* 0x0000e000050578a4 */ /* 0x000fe2000f8e0204 */
[----:B------:R-:W-:Y:S01]  /*19c0*/  UMOV UR9, UR57 ;  /* 0x0000003900097c82 */ /* 0x000fe20008000000 */
[----:B------:R-:W-:Y:S02]  /*19d0*/  UMOV UR11, UR27 ;  /* 0x0000001b000b7c82 */ /* 0x000fe40008000000 */
[----:B------:R-:W-:Y:S02]  /*19e0*/  UIADD3 UR24, UPT, UPT, UR5, 0x17300, URZ ;  /* 0x0001730005187890 */ /* 0x000fe4000fffe0ff */
[----:B------:R-:W-:Y:S01]  /*19f0*/  UIADD3 UR8, UPT, UPT, UR5, 0x1ab00, URZ ;  /* 0x0001ab0005087890 */ /* 0x000fe2000fffe0ff */
[----:B------:R-:W-:Y:S01]  /*1a00*/  UTMALDG.3D [UR32], [UR6], desc[UR30] ;  /* 0x00001e20060075b4 */ /* 0x000fe20008011000 */
[----:B------:R-:W-:Y:S01]  /*1a10*/  UMOV UR12, UR60 ;  /* 0x0000003c000c7c82 */ /* 0x000fe20008000000 */
[----:B------:R-:W-:Y:S01]  /*1a20*/  UMOV UR10, UR50 ;  /* 0x00000032000a7c82 */ /* 0x000fe20008000000 */
[----:B------:R-:W-:Y:S01]  /*1a30*/  UIADD3 UR16, UPT, UPT, UR5, 0x1e300, URZ ;  /* 0x0001e30005107890 */ /* 0x000fe2000fffe0ff */
[----:B------:R-:W-:Y:S01]  /*1a40*/  UMOV UR17, UR57 ;  /* 0x0000003900117c82 */ /* 0x000fe20008000000 */
[----:B------:R-:W-:Y:S01]  /*1a50*/  UMOV UR19, UR27 ;  /* 0x0000001b00137c82 */ /* 0x000fe20008000000 */
[----:B------:R-:W-:Y:S01]  /*1a60*/  UMOV UR20, UR60 ;  /* 0x0000003c00147c82 */ /* 0x000fe20008000000 */
[----:B------:R-:W-:Y:S01]  /*1a70*/  UTMALDG.3D [UR24], [UR14], desc[UR30] ;  /* 0x00001e180e0075b4 */ /* 0x000fe20008011000 */
[----:B------:R-:W-:Y:S01]  /*1a80*/  UMOV UR18, UR42 ;  /* 0x0000002a00127c82 */ /* 0x000fe20008000000 */
[----:B------:R-:W-:Y:S01]  /*1a90*/  UIADD3 UR21, UPT, UPT, UR21, 0x1, URZ ;  /* 0x0000000115157890 */ /* 0x000fe2000fffe0ff */
[----:B------:R-:W-:Y:S03]  /*1aa0*/  UMOV UR13, UR23 ;  /* 0x00000017000d7c82 */ /* 0x000fe60008000000 */
[----:B------:R-:W-:Y:S01]  /*1ab0*/  UISETP.NE.AND UP0, UPT, UR21, UR23, UPT ;  /* 0x000000171500728c */ /* 0x000fe2000bf05270 */
[----:B------:R3:W-:Y:S01]  /*1ac0*/  UTMALDG.3D [UR8], [UR14], desc[UR30] ;  /* 0x00001e080e0075b4 */ /* 0x0007e20008011000 */
[----:B------:R1:W-:Y:S01]  /*1ad0*/  UTMALDG.3D [UR16], [UR14], desc[UR30] ;  /* 0x00001e100e0075b4 */ /* 0x0003e20008011000 */
[----:B---3--:R-:W-:Y:S01]  /*1ae0*/  UIADD3 UR8, UPT, UPT, UR5, 0x21b00, URZ ;  /* 0x00021b0005087890 */ /* 0x008fe2000fffe0ff */
[----:B------:R-:W-:Y:S02]  /*1af0*/  UMOV UR10, UR34 ;  /* 0x00000022000a7c82 */ /* 0x000fe40008000000 */
[----:B------:R-:W-:Y:S06]  /*1b00*/  UMOV UR5, UR22 ;  /* 0x0000001600057c82 */ /* 0x000fec0008000000 */
[----:B------:R3:W-:Y:S02]  /*1b10*/  UTMALDG.3D [UR8], [UR14], desc[UR30] ;  /* 0x00001e080e0075b4 */ /* 0x0007e40008011000 */
[----:B---3--:R-:W-:Y:S05]  /*1b20*/  BRA.U UP0, `(.L_x_25) ;  /* 0xfffffff900dc7547 */ /* 0x008fea000b83ffff */
.L_x_20:
[----:B------:R-:W-:Y:S01]  /*1b30*/  ULEA UR5, UR22, UR4, 0x3 ;  /* 0x0000000416057291 */ /* 0x000fe2000f8e18ff */
[----:B-1----:R-:W-:Y:S01]  /*1b40*/  SHF.L.U32 R2, R15, 0x1f, RZ ;  /* 0x0000001f0f027819 */ /* 0x002fe200000006ff */
[----:B------:R-:W-:Y:S01]  /*1b50*/  @!P1 SYNCS.ARRIVE.TRANS64.A1T0 RZ, [UR4+0x48], RZ ;  /* 0x000048ffffff99a7 */ /* 0x000fe20008100004 */
[----:B------:R-:W-:-:S06]  /*1b60*/  UISETP.GT.AND UP0, UPT, UR45, UR29, UPT ;  /* 0x0000001d2d00728c */ /* 0x000fcc000bf04270 */
[----:B--2---:R1:W2:Y:S03]  /*1b70*/  SYNCS.PHASECHK.TRANS64.TRYWAIT P0, [UR5+0x10], R2 ;  /* 0x00001002ff0075a7 */ /* 0x0042a60008001105 */
[----:B------:R-:W-:Y:S05]  /*1b80*/  BRA.U !UP0, `(.L_x_26) ;  /* 0x0000000508287547 */ /* 0x000fea000b800000 */
[----:B------:R-:W-:Y:S01]  /*1b90*/  UIADD3 UR21, UPT, UPT, UR46, UR13, URZ ;  /* 0x0000000d2e157290 */ /* 0x000fe2000fffe0ff */
[----:B------:R-:W-:-:S11]  /*1ba0*/  UMOV UR5, UR22 ;  /* 0x0000001600057c82 */ /* 0x000fd60008000000 */
.L_x_31:
[----:B--2---:R-:W-:Y:S01]  /*1bb0*/  @!P5 MOV R3, 0x16000 ;  /* 0x000160000003d802 */ /* 0x004fe20000000f00 */
[----:B------:R-:W-:Y:S01]  /*1bc0*/  ULEA UR57, UR5, UR4, 0x3 ;  /* 0x0000000405397291 */ /* 0x000fe2000f8e18ff */
[----:B-12---:R-:W-:Y:S11]  /*1bd0*/  @P0 BRA `(.L_x_27) ;  /* 0x00000000000c0947 */ /* 0x006ff60003800000 */
[----:B------:R-:W-:Y:S04]  /*1be0*/  SHF.L.U32 R4, R15, 0x1f, RZ ;  /* 0x0000001f0f047819 */ /* 0x000fe800000006ff */
[----:B------:R-:W2:Y:S02]  /*1bf0*/  SYNCS.PHASECHK.TRANS64.TRYWAIT P0, [UR57+0x10], R4 ;  /* 0x00001004ff0075a7 */ /* 0x000ea40008001139 */
[----:B--2---:R-:W-:Y:S05]  /*1c00*/  @!P0 BRA `(.L_x_28) ;  /* 0x0000006000dc8947 */ /* 0x004fea0003800000 */
.L_x_27:
[----:B------:R2:W-:Y:S01]  /*1c10*/  @!P5 SYNCS.ARRIVE.TRANS64 RZ, [UR57], R3 ;  /* 0x00000003ffffd9a7 */ /* 0x0005e20008000039 */
[----:B------:R-:W-:Y:S04]  /*1c20*/  BSSY.RECONVERGENT B0, `(.L_x_29) ;  /* 0x0000003000007945 */ /* 0x000fe80003800200 */
[----:B------:R-:W-:Y:S05]  /*1c30*/  @P4 BRA `(.L_x_30) ;  /* 0x0000000000044947 */ /* 0x000fea0003800000 */
[----:B------:R-:W-:Y:S05]  /*1c40*/  BPT.TRAP 0x1 ;  /* 0x000000040000795c */ /* 0x000fea0000300000 */
.L_x_30:
[----:B------:R-:W-:Y:S05]  /*1c50*/  BSYNC.RECONVERGENT B0 ;  /* 0x0000000000007941 */ /* 0x000fea0003800200 */
.L_x_29:
        /* <DEDUP_REMOVED lines=52> */
[----:B------:R-:W-:Y:S04]  /*1fa0*/  UIADD3 UR13, UPT, UPT, UR13, 0x1, URZ ;  /* 0x000000010d0d7890 */ /* 0x000fe8000fffe0ff */
        /* <DEDUP_REMOVED lines=8> */
.L_x_26:
[C---:B-1----:R-:W-:Y:S01]  /*2030*/  LEA R2, R14.reuse, UR4, 0x3 ;  /* 0x000000040e027c11 */ /* 0x042fe2000f8e18ff */
[----:B------:R-:W-:Y:S01]  /*2040*/  NOP ;  /* 0x0000000000007918 */ /* 0x000fe20000000000 */
[----:B--2---:R-:W-:Y:S02]  /*2050*/  SHF.L.U32 R3, R13, 0x1f, RZ ;  /* 0x0000001f0d037819 */ /* 0x004fe400000006ff */
[----:B------:R-:W-:Y:S02]  /*2060*/  LEA R4, R14, UR4, 0x4 ;  /* 0x000000040e047c11 */ /* 0x000fe4000f8e20ff */
[----:B------:R-:W1:Y:S02]  /*2070*/  SYNCS.PHASECHK.TRANS64.TRYWAIT P0, [R2+URZ+0x50], R3 ;  /* 0x00005003020075a7 */ /* 0x000e6400080011ff */
[----:B-1----:R-:W-:Y:S05]  /*2080*/  @!P0 BRA `(.L_x_32) ;  /* 0x0000005c00d48947 */ /* 0x002fea0003800000 */
.L_x_109:
[----:B------:R-:W2:Y:S01]  /*2090*/  LDS.128 R4, [R4+0xe0] ;  /* 0x0000e00004047984 */ /* 0x000ea20000000c00 */
[----:B---3--:R-:W-:Y:S01]  /*20a0*/  ISETP.GE.AND P0, PT, R76, 0x1, PT ;  /* 0x000000014c00780c */ /* 0x008fe20003f06270 */
[----:B-1----:R-:W-:Y:S01]  /*20b0*/  VIADD R2, R2, 0x60 ;  /* 0x0000006002027836 */ /* 0x002fe20000000000 */
[----:B------:R-:W-:Y:S01]  /*20c0*/  @!PT LDS RZ, [RZ] ;  /* 0x00000000fffff984 */ /* 0x000fe20000000800 */
[----:B------:R-:W-:Y:S01]  /*20d0*/  @!PT LDS RZ, [RZ] ;  /* 0x00000000fffff984 */ /* 0x000fe20000000800 */
[----:B------:R-:W-:Y:S01]  /*20e0*/  @!PT LDS RZ, [RZ] ;  /* 0x00000000fffff984 */ /* 0x000fe20000000800 */
[----:B------:R-:W-:Y:S01]  /*20f0*/  @!PT LDS RZ, [RZ] ;  /* 0x00000000fffff984 */ /* 0x000fe20000000800 */
[----:B------:R1:W-:Y:S06]  /*2100*/  MEMBAR.ALL.CTA ;  /* 0x0000000000007992 */ /* 0x0003ec0000008000 */
[----:B-1----:R-:W1:Y:S01]  /*2110*/  FENCE.VIEW.ASYNC.S ;  /* 0x00000000000073c6 */ /* 0x002e620000000000 */
[----:B------:R-:W-:-:S04]  /*2120*/  PRMT R2, RZ, 0x654, R2 ;  /* 0x00000654ff027816 */ /* 0x000fc80000000002 */
[----:B-1----:R1:W-:Y:S01]  /*2130*/  SYNCS.ARRIVE.TRANS64.RED.A1T0 RZ, [R2+URZ], RZ ;  /* 0x000000ff02ff79a7 */ /* 0x0023e200081004ff */
[----:B--2---:R-:W-:-:S13]  /*2140*/  LOP3.LUT P2, RZ, R6, 0x1, RZ, 0xc0, !PT ;  /* 0x0000000106ff7812 */ /* 0x004fda000784c0ff */
[----:B------:R-:W-:Y:S01]  /*2150*/  @P2 SHF.R.U32.HI R3, RZ, 0x10, R5 ;  /* 0x00000010ff032819 */ /* 0x000fe20000011605 */
[----:B------:R-:W-:Y:S01]  /*2160*/  VOTEU.ANY UP0, P2 ;  /* 0x0000000000ff7886 */ /* 0x000fe20001000100 */
[----:B------:R-:W-:Y:S02]  /*2170*/  @P2 MOV R10, R4 ;  /* 0x00000004000a2202 */ /* 0x000fe40000000f00 */
[----:B------:R-:W-:Y:S02]  /*2180*/  @P2 R2UR.BROADCAST UR5, R3 ;  /* 0x00000000030522ca */ /* 0x000fe400008e0000 */
[----:B------:R-:W-:-:S11]  /*2190*/  @P2 LOP3.LUT R9, R5, 0xffff, RZ, 0xc0, !PT ;  /* 0x0000ffff05092812 */ /* 0x000fd600078ec0ff */
[----:B------:R-:W-:Y:S01]  /*21a0*/  @UP0 UMOV UR60, UR5 ;  /* 0x00000005003c0c82 */ /* 0x000fe20008000000 */
[----:B-1----:R-:W-:Y:S05]  /*21b0*/  @!P0 BRA `(.L_x_33) ;  /* 0x0000000000b88947 */ /* 0x002fea0003800000 */
[----:B------:R-:W4:Y:S01]  /*21c0*/  LDC.64 R4, c[0x0][0xb18] ;  /* 0x0002c600ff047b82 */ /* 0x000f220000000a00 */
[----:B------:R-:W-:-:S07]  /*21d0*/  ISETP.NE.AND P3, PT, R76, 0x1, PT ;  /* 0x000000014c00780c */ /* 0x000fce0003f65270 */
[----:B------:R-:W1:Y:S08]  /*21e0*/  LDC.64 R6, c[0x0][0xb10] ;  /* 0x0002c400ff067b82 */ /* 0x000e700000000a00 */
[----:B------:R-:W2:Y:S08]  /*21f0*/  LDC R16, c[0x0][0xb20] ;  /* 0x0002c800ff107b82 */ /* 0x000eb00000000800 */
[----:B------:R-:W3:Y:S01]  /*2200*/  LDC R17, c[0x0][0xb0c] ;  /* 0x0002c300ff117b82 */ /* 0x000ee20000000800 */
[----:B----4-:R-:W-:Y:S01]  /*2210*/  IMAD.HI.U32 R19, R0, R5, RZ ;  /* 0x0000000500137227 */ /* 0x010fe200078e00ff */
[----:B------:R-:W-:-:S03]  /*2220*/  ISETP.NE.AND P0, PT, R4, 0x1, PT ;  /* 0x000000010400780c */ /* 0x000fc60003f05270 */
[----:B------:R-:W-:-:S03]  /*2230*/  IMAD.HI.U32 R5, R9, R5, RZ ;  /* 0x0000000509057227 */ /* 0x000fc600078e00ff */
[----:B------:R-:W4:Y:S01]  /*2240*/  LDC.64 R2, c[0x0][0xb28] ;  /* 0x0002ca00ff027b82 */ /* 0x000f220000000a00 */
[----:B-1----:R-:W-:-:S04]  /*2250*/  IMAD.HI.U32 R20, R8, R6, RZ ;  /* 0x0000000608147227 */ /* 0x002fc800078e00ff */
[----:B------:R-:W-:Y:S01]  /*2260*/  IMAD.HI.U32 R21, R10, R6, RZ ;  /* 0x000000060a157227 */ /* 0x000fe200078e00ff */
[----:B------:R-:W-:Y:S02]  /*2270*/  SHF.R.U32.HI R20, RZ, R7, R20 ;  /* 0x00000007ff147219 */ /* 0x000fe40000011614 */
[-C--:B--2---:R-:W-:Y:S02]  /*2280*/  SHF.R.U32.HI R19, RZ, R16.reuse, R19 ;  /* 0x00000010ff137219 */ /* 0x084fe40000011613 */
[----:B------:R-:W-:Y:S02]  /*2290*/  SHF.R.U32.HI R5, RZ, R16, R5 ;  /* 0x00000010ff057219 */ /* 0x000fe40000011605 */
[----:B------:R-:W-:Y:S02]  /*22a0*/  SEL R19, R0, R19, !P0 ;  /* 0x0000001300137207 */ /* 0x000fe40004000000 */
[----:B------:R-:W-:Y:S02]  /*22b0*/  SHF.R.U32.HI R21, RZ, R7, R21 ;  /* 0x00000007ff157219 */ /* 0x000fe40000011615 */
[----:B---3--:R-:W-:-:S02]  /*22c0*/  ISETP.NE.AND P1, PT, R17, 0x1, PT ;  /* 0x000000011100780c */ /* 0x008fc40003f25270 */
[----:B------:R-:W-:Y:S02]  /*22d0*/  SEL R5, R9, R5, !P0 ;  /* 0x0000000509057207 */ /* 0x000fe40004000000 */
[----:B------:R-:W-:Y:S02]  /*22e0*/  SEL R20, R8, R20, !P1 ;  /* 0x0000001408147207 */ /* 0x000fe40004800000 */
[----:B------:R-:W-:Y:S01]  /*22f0*/  SEL R21, R10, R21, !P1 ;  /* 0x000000150a157207 */ /* 0x000fe20004800000 */
[----:B----4-:R-:W-:-:S04]  /*2300*/  IMAD.HI.U32 R18, R19, R2, RZ ;  /* 0x0000000213127227 */ /* 0x010fc800078e00ff */
        /* <DEDUP_REMOVED lines=10> */
[----:B------:R-:W-:-:S04]  /*23b0*/  @!P0 IMAD.HI.U32 R7, R21, R2, RZ ;  /* 0x0000000215078227 */ /* 0x000fc800078e00ff */
[----:B------:R-:W-:Y:S01]  /*23c0*/  IMAD.MOV R2, RZ, RZ, -R6 ;  /* 0x000000ffff027224 */ /* 0x000fe200078e0a06 */
[----:B------:R-:W-:Y:S02]  /*23d0*/  @!P0 SHF.R.U32.HI R3, RZ, R3, R7 ;  /* 0x00000003ff038219 */ /* 0x000fe40000011607 */
[----:B------:R-:W-:Y:S01]  /*23e0*/  IADD3 R7, PT, PT, -R5, RZ, RZ ;  /* 0x000000ff05077210 */ /* 0x000fe20007ffe1ff */
[----:B------:R-:W-:Y:S01]  /*23f0*/  IMAD R2, R76, R2, R5 ;  /* 0x000000024c027224 */ /* 0x000fe200078e0205 */
        /* <DEDUP_REMOVED lines=10> */
.L_x_33:
[----:B------:R-:W1:Y:S02]  /*24a0*/  LDCU UR5, c[0x0][0xb30] ;  /* 0x00016600ff0577ac */ /* 0x000e640008000800 */
[----:B-1----:R-:W-:-:S09]  /*24b0*/  UISETP.NE.AND UP0, UPT, UR5, 0x1, UPT ;  /* 0x000000010500788c */ /* 0x002fd2000bf05270 */
[----:B------:R-:W-:Y:S05]  /*24c0*/  BRA.U UP0, `(.L_x_34) ;  /* 0x0000000100407547 */ /* 0x000fea000b800000 */
[----:B------:R-:W1:Y:S08]  /*24d0*/  LDC.64 R4, c[0x0][0xb10] ;  /* 0x0002c400ff047b82 */ /* 0x000e700000000a00 */
[----:B------:R-:W2:Y:S08]  /*24e0*/  LDC.64 R2, c[0x0][0xb18] ;  /* 0x0002c600ff027b82 */ /* 0x000eb00000000a00 */
[----:B------:R-:W3:Y:S08]  /*24f0*/  LDC R6, c[0x0][0xb20] ;  /* 0x0002c800ff067b82 */ /* 0x000ef00000000800 */
[----:B------:R-:W4:Y:S01]  /*2500*/  LDC R7, c[0x0][0xb0c] ;  /* 0x0002c300ff077b82 */ /* 0x000f220000000800 */
[----:B-1----:R-:W-:-:S05]  /*2510*/  IMAD.HI.U32 R4, R10, R4, RZ ;  /* 0x000000040a047227 */ /* 0x002fca00078e00ff */
[----:B------:R-:W-:Y:S01]  /*2520*/  SHF.R.U32.HI R4, RZ, R5, R4 ;  /* 0x00000005ff047219 */ /* 0x000fe20000011604 */
[----:B--2---:R-:W-:Y:S01]  /*2530*/  IMAD.HI.U32 R3, R9, R3, RZ ;  /* 0x0000000309037227 */ /* 0x004fe200078e00ff */
[----:B------:R-:W-:-:S04]  /*2540*/  ISETP.NE.AND P0, PT, R2, 0x1, PT ;  /* 0x000000010200780c */ /* 0x000fc80003f05270 */
[----:B---3--:R-:W-:-:S04]  /*2550*/  SHF.R.U32.HI R3, RZ, R6, R3 ;  /* 0x00000006ff037219 */ /* 0x008fc80000011603 */
[----:B------:R-:W-:Y:S02]  /*2560*/  SEL R3, R9, R3, !P0 ;  /* 0x0000000309037207 */ /* 0x000fe40004000000 */
[----:B----4-:R-:W-:-:S04]  /*2570*/  ISETP.NE.AND P1, PT, R7, 0x1, PT ;  /* 0x000000010700780c */ /* 0x010fc80003f25270 */
[----:B------:R-:W-:-:S05]  /*2580*/  SEL R4, R10, R4, !P1 ;  /* 0x000000040a047207 */ /* 0x000fca0004800000 */
[----:B------:R-:W-:Y:S02]  /*2590*/  IMAD.IADD R5, R3, 0x1, -R4 ;  /* 0x0000000103057824 */ /* 0x000fe400078e0a04 */
[----:B------:R-:W-:Y:S02]  /*25a0*/  IMAD.IADD R3, R4, 0x1, -R3 ;  /* 0x0000000104037824 */ /* 0x000fe400078e0a03 */
[----:B------:R-:W-:Y:S02]  /*25b0*/  IMAD R10, R5, R7, R10 ;  /* 0x00000007050a7224 */ /* 0x000fe400078e020a */
[----:B------:R-:W-:-:S07]  /*25c0*/  IMAD R9, R3, R2, R9 ;  /* 0x0000000203097224 */ /* 0x000fce00078e0209 */
.L_x_34:
[----:B------:R-:W-:Y:S01]  /*25d0*/  VIADD R14, R14, 0x1 ;  /* 0x000000010e0e7836 */ /* 0x000fe20000000000 */
[----:B------:R-:W-:Y:S01]  /*25e0*/  PLOP3.LUT P1, PT, PT, PT, PT, 0x80, 0x8 ;  /* 0x000000000008781c */ /* 0x000fe20003f2f070 */
[----:B------:R-:W-:Y:S02]  /*25f0*/  IMAD.IADD R141, R10, 0x1, R139 ;  /* 0x000000010a8d7824 */ /* 0x000fe400078e028b */
[----:B------:R-:W-:Y:S01]  /*2600*/  IMAD.IADD R140, R9, 0x1, R138 ;  /* 0x00000001098c7824 */ /* 0x000fe200078e028a */
[----:B------:R-:W-:-:S04]  /*2610*/  ISETP.NE.AND P0, PT, R14, 0x2, PT ;  /* 0x000000020e00780c */ /* 0x000fc80003f05270 */
[----:B------:R-:W-:Y:S02]  /*2620*/  SEL R2, RZ, 0x1, P0 ;  /* 0x00000001ff027807 */ /* 0x000fe40000000000 */
[----:B------:R-:W-:Y:S02]  /*2630*/  SEL R14, R14, RZ, P0 ;  /* 0x000000ff0e0e7207 */ /* 0x000fe40000000000 */
[----:B------:R-:W-:Y:S01]  /*2640*/  LOP3.LUT R13, R13, R2, RZ, 0x3c, !PT ;  /* 0x000000020d0d7212 */ /* 0x000fe200078e3cff */
[----:B------:R-:W-:Y:S06]  /*2650*/  @P2 BRA `(.L_x_35) ;  /* 0xffffffec00982947 */ /* 0x000fec000383ffff */
[----:B------:R-:W-:Y:S01]  /*2660*/  UIADD3 UR5, UPT, UPT, UR4, 0x10, URZ ;  /* 0x0000001004057890 */ /* 0x000fe2000fffe0ff */
[----:B------:R-:W-:-:S03]  /*2670*/  SHF.L.U32 R2, R15, 0x1f, RZ ;  /* 0x0000001f0f027819 */ /* 0x000fc600000006ff */
[----:B------:R-:W-:-:S09]  /*2680*/  ULEA UR4, UR22, UR5, 0x3 ;  /* 0x0000000516047291 */ /* 0x000fd2000f8e18ff */
[----:B------:R-:W1:Y:S02]  /*2690*/  SYNCS.PHASECHK.TRANS64.TRYWAIT P0, [UR4], R2 ;  /* 0x00000002ff0075a7 */ /* 0x000e640008001104 */
[----:B-1----:R-:W-:Y:S05]  /*26a0*/  @!P0 BRA `(.L_x_36) ;  /* 0x0000005800608947 */ /* 0x002fea0003800000 */
.L_x_111:
[----:B------:R-:W-:-:S04]  /*26b0*/  UIADD3 UR4, UPT, UPT, UR22, 0x1, URZ ;  /* 0x0000000116047890 */ /* 0x000fc8000fffe0ff */
[----:B------:R-:W-:-:S04]  /*26c0*/  UISETP.NE.AND UP0, UPT, UR4, 0x2, UPT ;  /* 0x000000020400788c */ /* 0x000fc8000bf05270 */
[----:B------:R-:W-:Y:S02]  /*26d0*/  USEL UR6, URZ, 0x1, UP0 ;  /* 0x00000001ff067887 */ /* 0x000fe40008000000 */
[----:B------:R-:W-:-:S04]  /*26e0*/  USEL UR4, UR4, URZ, UP0 ;  /* 0x000000ff04047287 */ /* 0x000fc80008000000 */
[----:B------:R-:W-:Y:S01]  /*26f0*/  ULEA UR4, UR4, UR5, 0x3 ;  /* 0x0000000504047291 */ /* 0x000fe2000f8e18ff */
[----:B-1----:R-:W-:-:S04]  /*2700*/  LOP3.LUT R2, R15, UR6, RZ, 0x3c, !PT ;  /* 0x000000060f027c12 */ /* 0x002fc8000f8e3cff */
[----:B------:R-:W-:Y:S01]  /*2710*/  SHF.L.U32 R2, R2, 0x1f, RZ ;  /* 0x0000001f02027819 */ /* 0x000fe200000006ff */
[----:B----4-:R-:W-:-:S07]  /*2720*/  IMAD.U32 R0, RZ, RZ, UR4 ;  /* 0x00000004ff007e24 */ /* 0x010fce000f8e00ff */
.L_x_37:
[----:B-1----:R1:W2:Y:S02]  /*2730*/  SYNCS.PHASECHK.TRANS64.TRYWAIT P0, [R0+URZ], R2 ;  /* 0x00000002000075a7 */ /* 0x0022a400080011ff */
[----:B--2---:R-:W-:Y:S05]  /*2740*/  @!P0 NANOSLEEP.SYNCS 0x989680 ;  /* 0x009896800000895d */ /* 0x004fea0003900000 */
[----:B------:R-:W2:Y:S02]  /*2750*/  @!P0 SYNCS.PHASECHK.TRANS64 P0, [R0+URZ], R2 ;  /* 0x00000002000085a7 */ /* 0x000ea400080010ff */
[----:B--2---:R-:W-:Y:S05]  /*2760*/  @P0 EXIT ;  /* 0x000000000000094d */ /* 0x004fea0003800000 */
[----:B------:R-:W-:Y:S05]  /*2770*/  BRA `(.L_x_37) ;  /* 0xfffffffc00ec7947 */ /* 0x000fea000383ffff */
.L_x_17:
[----:B------:R-:W-:-:S04]  /*2780*/  UISETP.NE.AND UP1, UPT, UR37, URZ, UPT ;  /* 0x000000ff2500728c */ /* 0x000fc8000bf25270 */
[----:B------:R-:W-:-:S09]  /*2790*/  UISETP.NE.OR UP1, UPT, UR10, 0x1, UP1 ;  /* 0x000000010a00788c */ /* 0x000fd20008f25670 */
[----:B------:R-:W-:Y:S05]  /*27a0*/  BRA.U UP1, `(.L_x_38) ;  /* 0x0000000501487547 */ /* 0x000fea000b800000 */
[----:B------:R-:W-:Y:S01]  /*27b0*/  ISETP.NE.AND P2, PT, R2, RZ, PT ;  /* 0x000000ff0200720c */ /* 0x000fe20003f45270 */
[----:B------:R-:W-:Y:S01]  /*27c0*/  IMAD.MOV.U32 R12, RZ, RZ, 0x1 ;  /* 0x00000001ff0c7424 */ /* 0x000fe200078e00ff */
[----:B------:R-:W-:Y:S02]  /*27d0*/  CS2R R10, SRZ ;  /* 0x00000000000a7805 */ /* 0x000fe4000001ff00 */
[----:B------:R-:W-:Y:S01]  /*27e0*/  CS2R R8, SRZ ;  /* 0x0000000000087805 */ /* 0x000fe2000001ff00 */
[----:B------:R-:W-:Y:S01]  /*27f0*/  UMOV UR4, 0x400 ;  /* 0x0000040000047882 */ /* 0x000fe20000000000 */
[----:B------:R-:W-:Y:S01]  /*2800*/  UMOV UR5, URZ ;  /* 0x000000ff00057c82 */ /* 0x000fe20008000000 */
[----:B------:R-:W-:-:S12]  /*2810*/  ULEA UR37, UR37, UR4, 0x18 ;  /* 0x0000000425257291 */ /* 0x000fd8000f8ec0ff */
.L_x_42:
[----:B------:R-:W-:Y:S02]  /*2820*/  LEA R0, R8, UR37, 0x3 ;  /* 0x0000002508007c11 */ /* 0x000fe4000f8e18ff */
[----:B------:R-:W-:-:S03]  /*2830*/  SHF.L.U32 R4, R9, 0x1f, RZ ;  /* 0x0000001f09047819 */ /* 0x000fc600000006ff */
[----:B------:R-:W-:Y:S01]  /*2840*/  VIADD R5, R0, 0xc0 ;  /* 0x000000c000057836 */ /* 0x000fe20000000000 */
[----:B------:R-:W1:Y:S02]  /*2850*/  SYNCS.PHASECHK.TRANS64.TRYWAIT P0, [R0+URZ+0xb0], R4 ;  /* 0x0000b004000075a7 */ /* 0x000e6400080011ff */
[----:B-1----:R-:W-:Y:S05]  /*2860*/  @!P0 BRA `(.L_x_39) ;  /* 0x0000005800088947 */ /* 0x002fea0003800000 */
.L_x_112:
[----:B------:R-:W-:Y:S01]  /*2870*/  ULEA UR4, UR5, UR37, 0x3 ;  /* 0x0000002505047291 */ /* 0x000fe2000f8e18ff */
[----:B-1----:R-:W-:Y:S01]  /*2880*/  PRMT R0, RZ, 0x654, R5 ;  /* 0x00000654ff007816 */ /* 0x002fe20000000005 */
[----:B------:R-:W-:Y:S01]  /*2890*/  @!P2 IMAD.MOV.U32 R4, RZ, RZ, 0x10 ;  /* 0x00000010ff04a424 */ /* 0x000fe200078e00ff */
[----:B------:R-:W-:Y:S01]  /*28a0*/  SHF.L.U32 R5, R12, 0x1f, RZ ;  /* 0x0000001f0c057819 */ /* 0x000fe200000006ff */
[----:B------:R-:W-:Y:S01]  /*28b0*/  UIADD3 UR6, UPT, UPT, UR4, 0x50, URZ ;  /* 0x0000005004067890 */ /* 0x000fe2000fffe0ff */
[----:B------:R1:W-:Y:S05]  /*28c0*/  SYNCS.ARRIVE.TRANS64.RED.A1T0 RZ, [R0+URZ], RZ ;  /* 0x000000ff00ff79a7 */ /* 0x0003ea00081004ff */
[----:B------:R-:W-:Y:S01]  /*28d0*/  IMAD.U32 R6, RZ, RZ, UR6 ;  /* 0x00000006ff067e24 */ /* 0x000fe2000f8e00ff */
[----:B------:R-:W2:Y:S04]  /*28e0*/  SYNCS.PHASECHK.TRANS64.TRYWAIT P0, [UR4+0x60], R5 ;  /* 0x00006005ff0075a7 */ /* 0x000ea80008001104 */
[----:B------:R-:W-:Y:S01]  /*28f0*/  PRMT R6, R2, 0x654, R6 ;  /* 0x0000065402067816 */ /* 0x000fe20000000006 */
[----:B-12---:R-:W-:Y:S06]  /*2900*/  @!P0 BRA `(.L_x_40) ;  /* 0x0000005400f48947 */ /* 0x006fec0003800000 */
.L_x_114:
[----:B------:R-:W-:Y:S01]  /*2910*/  ULEA UR6, UR5, UR37, 0x4 ;  /* 0x0000002505067291 */ /* 0x000fe2000f8e20ff */
[----:B------:R-:W-:Y:S01]  /*2920*/  SEL R3, R6, R3, !P2 ;  /* 0x0000000306037207 */ /* 0x000fe20005000000 */
[----:B------:R-:W-:Y:S01]  /*2930*/  UIADD3 UR7, UPT, UPT, UR4, 0x50, URZ ;  /* 0x0000005004077890 */ /* 0x000fe2000fffe0ff */
[----:B-1----:R-:W-:Y:S01]  /*2940*/  LEA R0, R11, UR37, 0x3 ;  /* 0x000000250b007c11 */ /* 0x002fe2000f8e18ff */
[----:B------:R-:W-:Y:S01]  /*2950*/  UIADD3 UR6, UPT, UPT, UR6, 0xe0, URZ ;  /* 0x000000e006067890 */ /* 0x000fe2000fffe0ff */
[----:B------:R1:W-:Y:S01]  /*2960*/  @!P2 SYNCS.ARRIVE.TRANS64.RED RZ, [R3+URZ], R4 ;  /* 0x0000000403ffa9a7 */ /* 0x0003e200080004ff */
[----:B------:R-:W-:Y:S01]  /*2970*/  UIADD3 UR4, UPT, UPT, UR5, 0x1, URZ ;  /* 0x0000000105047890 */ /* 0x000fe2000fffe0ff */
[----:B------:R-:W-:-:S03]  /*2980*/  VIADD R8, R8, 0x1 ;  /* 0x0000000108087836 */ /* 0x000fc60000000000 */
[----:B------:R-:W-:Y:S02]  /*2990*/  UISETP.NE.AND UP0, UPT, UR4, 0x2, UPT ;  /* 0x000000020400788c */ /* 0x000fe4000bf05270 */
[----:B------:R-:W-:Y:S01]  /*29a0*/  ISETP.NE.AND P0, PT, R8, 0x2, PT ;  /* 0x000000020800780c */ /* 0x000fe20003f05270 */
[----:B------:R-:W-:Y:S06]  /*29b0*/  UGETNEXTWORKID.BROADCAST [UR6], [UR7] ;  /* 0x00000000060073ca */ /* 0x000fec0008000100 */
[----:B------:R-:W-:Y:S02]  /*29c0*/  USEL UR6, URZ, 0x1, UP0 ;  /* 0x00000001ff067887 */ /* 0x000fe40008000000 */
[----:B------:R-:W-:-:S04]  /*29d0*/  USEL UR5, UR4, URZ, UP0 ;  /* 0x000000ff04057287 */ /* 0x000fc80008000000 */
[----:B------:R-:W-:Y:S02]  /*29e0*/  LOP3.LUT R12, R12, UR6, RZ, 0x3c, !PT ;  /* 0x000000060c0c7c12 */ /* 0x000fe4000f8e3cff */
[----:B-1----:R-:W-:-:S04]  /*29f0*/  SHF.L.U32 R4, R10, 0x1f, RZ ;  /* 0x0000001f0a047819 */ /* 0x002fc800000006ff */
[----:B------:R-:W1:Y:S02]  /*2a00*/  SYNCS.PHASECHK.TRANS64.TRYWAIT P1, [R0+URZ+0x50], R4 ;  /* 0x00005004000075a7 */ /* 0x000e6400080211ff */
[----:B-1----:R-:W-:Y:S05]  /*2a10*/  @!P1 BRA `(.L_x_41) ;  /* 0x0000005400c89947 */ /* 0x002fea0003800000 */
.L_x_115:
[C---:B-1----:R-:W-:Y:S01]  /*2a20*/  LEA R4, R11.reuse, UR37, 0x4 ;  /* 0x000000250b047c11 */ /* 0x042fe2000f8e20ff */
[----:B------:R-:W-:Y:S01]  /*2a30*/  VIADD R0, R0, 0x60 ;  /* 0x0000006000007836 */ /* 0x000fe20000000000 */
[----:B------:R-:W-:Y:S01]  /*2a40*/  SEL R8, R8, RZ, P0 ;  /* 0x000000ff08087207 */ /* 0x000fe20000000000 */
[----:B------:R-:W-:-:S03]  /*2a50*/  VIADD R11, R11, 0x1 ;  /* 0x000000010b0b7836 */ /* 0x000fc60000000000 */
[----:B------:R-:W1:Y:S01]  /*2a60*/  LDS.128 R4, [R4+0xe0] ;  /* 0x0000e00004047984 */ /* 0x000e620000000c00 */
[----:B------:R-:W-:Y:S02]  /*2a70*/  PRMT R0, RZ, 0x654, R0 ;  /* 0x00000654ff007816 */ /* 0x000fe40000000000 */
[C---:B------:R-:W-:Y:S01]  /*2a80*/  ISETP.NE.AND P1, PT, R11.reuse, 0x2, PT ;  /* 0x000000020b00780c */ /* 0x040fe20003f25270 */
[----:B------:R-:W-:Y:S01]  /*2a90*/  @!PT LDS RZ, [RZ] ;  /* 0x00000000fffff984 */ /* 0x000fe20000000800 */
[----:B------:R-:W-:Y:S01]  /*2aa0*/  @!PT LDS RZ, [RZ] ;  /* 0x00000000fffff984 */ /* 0x000fe20000000800 */
[----:B------:R-:W-:Y:S01]  /*2ab0*/  @!PT LDS RZ, [RZ] ;  /* 0x00000000fffff984 */ /* 0x000fe20000000800 */
[----:B------:R-:W-:Y:S01]  /*2ac0*/  @!PT LDS RZ, [RZ] ;  /* 0x00000000fffff984 */ /* 0x000fe20000000800 */
[----:B------:R2:W-:Y:S06]  /*2ad0*/  MEMBAR.ALL.CTA ;  /* 0x0000000000007992 */ /* 0x0005ec0000008000 */
[----:B--2---:R-:W2:Y:S01]  /*2ae0*/  FENCE.VIEW.ASYNC.S ;  /* 0x00000000000073c6 */ /* 0x004ea20000000000 */
[----:B------:R-:W-:Y:S01]  /*2af0*/  SEL R11, R11, RZ, P1 ;  /* 0x000000ff0b0b7207 */ /* 0x000fe20000800000 */
[----:B--2---:R2:W-:Y:S01]  /*2b00*/  SYNCS.ARRIVE.TRANS64.RED.A1T0 RZ, [R0+URZ], RZ ;  /* 0x000000ff00ff79a7 */ /* 0x0045e200081004ff */
[----:B-1----:R-:W-:-:S02]  /*2b10*/  LOP3.LUT P3, RZ, R6, 0x1, RZ, 0xc0, !PT ;  /* 0x0000000106ff7812 */ /* 0x002fc4000786c0ff */
[----:B------:R-:W-:-:S04]  /*2b20*/  SEL R4, RZ, 0x1, P1 ;  /* 0x00000001ff047807 */ /* 0x000fc80000800000 */
[----:B------:R-:W-:Y:S02]  /*2b30*/  LOP3.LUT R10, R10, R4, RZ, 0x3c, !PT ;  /* 0x000000040a0a7212 */ /* 0x000fe400078e3cff */
[----:B--2---:R-:W-:-:S04]  /*2b40*/  SEL R0, RZ, 0x1, P0 ;  /* 0x00000001ff007807 */ /* 0x004fc80000000000 */
[----:B------:R-:W-:Y:S01]  /*2b50*/  LOP3.LUT R9, R9, R0, RZ, 0x3c, !PT ;  /* 0x0000000009097212 */ /* 0x000fe200078e3cff */
[----:B------:R-:W-:Y:S06]  /*2b60*/  @P3 BRA `(.L_x_42) ;  /* 0xfffffffc002c3947 */ /* 0x000fec000383ffff */
[----:B------:R-:W-:Y:S01]  /*2b70*/  ULEA UR4, UR5, UR37, 0x3 ;  /* 0x0000002505047291 */ /* 0x000fe2000f8e18ff */
[----:B------:R-:W-:-:S08]  /*2b80*/  SHF.L.U32 R2, R12, 0x1f, RZ ;  /* 0x0000001f0c027819 */ /* 0x000fd000000006ff */
[----:B------:R-:W1:Y:S02]  /*2b90*/  SYNCS.PHASECHK.TRANS64 P0, [UR4+0x60], R2 ;  /* 0x00006002ff0075a7 */ /* 0x000e640008001004 */
[----:B-1----:R-:W-:Y:S05]  /*2ba0*/  @P0 BRA `(.L_x_43) ;  /* 0x0000000000080947 */ /* 0x002fea0003800000 */
[----:B------:R-:W1:Y:S02]  /*2bb0*/  SYNCS.PHASECHK.TRANS64.TRYWAIT P0, [UR4+0x60], R2 ;  /* 0x00006002ff0075a7 */ /* 0x000e640008001104 */
[----:B-1----:R-:W-:Y:S05]  /*2bc0*/  @!P0 BRA `(.L_x_44) ;  /* 0x0000005400708947 */ /* 0x002fea0003800000 */
.L_x_43:
[----:B------:R-:W-:-:S04]  /*2bd0*/  UIADD3 UR6, UPT, UPT, UR5, 0x1, URZ ;  /* 0x0000000105067890 */ /* 0x000fc8000fffe0ff */
[----:B------:R-:W-:-:S04]  /*2be0*/  UISETP.NE.AND UP0, UPT, UR6, 0x2, UPT ;  /* 0x000000020600788c */ /* 0x000fc8000bf05270 */
[----:B------:R-:W-:Y:S02]  /*2bf0*/  USEL UR7, URZ, 0x1, UP0 ;  /* 0x00000001ff077887 */ /* 0x000fe40008000000 */
[----:B------:R-:W-:-:S04]  /*2c00*/  USEL UR6, UR6, URZ, UP0 ;  /* 0x000000ff06067287 */ /* 0x000fc80008000000 */
[----:B------:R-:W-:Y:S01]  /*2c10*/  ULEA UR6, UR6, UR37, 0x3 ;  /* 0x0000002506067291 */ /* 0x000fe2000f8e18ff */
[----:B-1----:R-:W-:-:S04]  /*2c20*/  LOP3.LUT R2, R12, UR7, RZ, 0x3c, !PT ;  /* 0x000000070c027c12 */ /* 0x002fc8000f8e3cff */
[----:B------:R-:W-:-:S04]  /*2c30*/  SHF.L.U32 R0, R2, 0x1f, RZ ;  /* 0x0000001f02007819 */ /* 0x000fc800000006ff */
[----:B------:R-:W1:Y:S02]  /*2c40*/  SYNCS.PHASECHK.TRANS64 P0, [UR6+0x60], R0 ;  /* 0x00006000ff0075a7 */ /* 0x000e640008001006 */
[----:B-1----:R-:W-:Y:S05]  /*2c50*/  @P0 EXIT ;  /* 0x000000000000094d */ /* 0x002fea0003800000 */
[----:B------:R-:W-:Y:S02]  /*2c60*/  SHF.L.U32 R2, R2, 0x1f, RZ ;  /* 0x0000001f02027819 */ /* 0x000fe400000006ff */
[----:B------:R-:W-:-:S07]  /*2c70*/  MOV R0, UR6 ;  /* 0x0000000600007c02 */ /* 0x000fce0008000f00 */
.L_x_45:
[----:B-1----:R1:W2:Y:S02]  /*2c80*/  SYNCS.PHASECHK.TRANS64.TRYWAIT P0, [R0+URZ+0x60], R2 ;  /* 0x00006002000075a7 */ /* 0x0022a400080011ff */
[----:B--2---:R-:W-:Y:S05]  /*2c90*/  @!P0 NANOSLEEP.SYNCS 0x989680 ;  /* 0x009896800000895d */ /* 0x004fea0003900000 */
[----:B------:R-:W2:Y:S02]  /*2ca0*/  @!P0 SYNCS.PHASECHK.TRANS64 P0, [R0+URZ+0x60], R2 ;  /* 0x00006002000085a7 */ /* 0x000ea400080010ff */
[----:B--2---:R-:W-:Y:S05]  /*2cb0*/  @P0 EXIT ;  /* 0x000000000000094d */ /* 0x004fea0003800000 */
[----:B------:R-:W-:Y:S05]  /*2cc0*/  BRA `(.L_x_45) ;  /* 0xfffffffc00ec7947 */ /* 0x000fea000383ffff */
.L_x_38:
[----:B------:R-:W-:-:S09]  /*2cd0*/  UISETP.NE.AND UP1, UPT, UR10, URZ, UPT ;  /* 0x000000ff0a00728c */ /* 0x000fd2000bf25270 */
[----:B------:R-:W-:Y:S05]  /*2ce0*/  BRA.U UP1, `(.L_x_46) ;  /* 0x0000001101e47547 */ /* 0x000fea000b800000 */
[----:B------:R-:W-:Y:S01]  /*2cf0*/  UMOV UR4, 0x40 ;  /* 0x0000004000047882 */ /* 0x000fe20000000000 */
[----:B------:R-:W-:Y:S01]  /*2d00*/  NOP ;  /* 0x0000000000007918 */ /* 0x000fe20000000000 */
[----:B------:R-:W-:-:S03]  /*2d10*/  ULEA UR5, UR37, UR4, 0x18 ;  /* 0x0000000425057291 */ /* 0x000fc6000f8ec0ff */
[----:B------:R-:W-:Y:S02]  /*2d20*/  UMOV UR4, 0x400 ;  /* 0x0000040000047882 */ /* 0x000fe40000000000 */
[----:B------:R-:W-:-:S04]  /*2d30*/  ULEA UR37, UR37, UR4, 0x18 ;  /* 0x0000000425257291 */ /* 0x000fc8000f8ec0ff */
[----:B------:R-:W1:Y:S02]  /*2d40*/  LDS.U8 R0, [UR5+0x1c] ;  /* 0x00001c05ff007984 */ /* 0x000e640008000000 */
[----:B-1----:R-:W-:-:S13]  /*2d50*/  ISETP.NE.AND P0, PT, R0, RZ, PT ;  /* 0x000000ff0000720c */ /* 0x002fda0003f05270 */
[----:B------:R-:W-:Y:S05]  /*2d60*/  @P0 BRA `(.L_x_47) ;  /* 0x0000000000580947 */ /* 0x000fea0003800000 */
[----:B------:R-:W-:-:S13]  /*2d70*/  ELECT P0, URZ, PT ;  /* 0x0000000000ff782f */ /* 0x000fda0003800000 */
[----:B------:R-:W-:Y:S05]  /*2d80*/  @!P0 BRA `(.L_x_48) ;  /* 0x0000000000608947 */ /* 0x000fea0003800000 */
[----:B------:R-:W-:Y:S01]  /*2d90*/  UMOV UR4, 0x10 ;  /* 0x0000001000047882 */ /* 0x000fe20000000000 */
[----:B------:R-:W-:Y:S01]  /*2da0*/  HFMA2 R0, -RZ, RZ, 0, 5.9604644775390625e-08 ;  /* 0x00000001ff007431 */ /* 0x000fe200000001ff */
[----:B------:R-:W-:-:S03]  /*2db0*/  MOV R2, 0xffff ;  /* 0x0000ffff00027802 */ /* 0x000fc60000000f00 */
[----:B------:R-:W-:Y:S04]  /*2dc0*/  DEPBAR.LE SB1, 0x36 ;  /* 0x00009d800000791a */ /* 0x000fe80000000000 */
[----:B------:R-:W1:Y:S02]  /*2dd0*/  UTCATOMSWS.FIND_AND_SET.ALIGN UP0, UR4, UR4 ;  /* 0x00000004000475e3 */ /* 0x000e640008000800 */
[----:B-1----:R-:W-:Y:S01]  /*2de0*/  MOV R3, UR4 ;  /* 0x0000000400037c02 */ /* 0x002fe20008000f00 */
[----:B------:R-:W-:Y:S06]  /*2df0*/  BRA.U UP0, `(.L_x_49) ;  /* 0x0000000100187547 */ /* 0x000fec000b800000 */
.L_x_50:
[----:B------:R-:W-:Y:S05]  /*2e00*/  NANOSLEEP 0x64 ;  /* 0x000000640000795d */ /* 0x000fea0003800000 */
[----:B------:R-:W-:-:S05]  /*2e10*/  UMOV UR4, 0x10 ;  /* 0x0000001000047882 */ /* 0x000fca0000000000 */
[----:B------:R-:W-:Y:S04]  /*2e20*/  DEPBAR.LE SB1, 0x36 ;  /* 0x00009d800000791a */ /* 0x000fe80000000000 */
[----:B------:R-:W1:Y:S02]  /*2e30*/  UTCATOMSWS.FIND_AND_SET.ALIGN UP0, UR4, UR4 ;  /* 0x00000004000475e3 */ /* 0x000e640008000800 */
[----:B-1----:R-:W-:Y:S01]  /*2e40*/  MOV R3, UR4 ;  /* 0x0000000400037c02 */ /* 0x002fe20008000f00 */
[----:B------:R-:W-:Y:S05]  /*2e50*/  BRA.U !UP0, `(.L_x_50) ;  /* 0xfffffffd08e87547 */ /* 0x000fea000b83ffff */
.L_x_49:
[-C--:B------:R-:W-:Y:S02]  /*2e60*/  SHF.L.U32 R2, R2, R3.reuse, RZ ;  /* 0x0000000302027219 */ /* 0x080fe400000006ff */
[----:B------:R-:W-:Y:S01]  /*2e70*/  SHF.L.U32 R0, R0, R3, RZ ;  /* 0x0000000300007219 */ /* 0x000fe200000006ff */
[----:B------:R-:W-:Y:S02]  /*2e80*/  IMAD.SHL.U32 R3, R3, 0x20, RZ ;  /* 0x0000002003037824 */ /* 0x000fe400078e00ff */
[----:B------:R1:W-:Y:S04]  /*2e90*/  ATOMS.OR RZ, [UR5+0x14], R2 ;  /* 0x00001402ffff798c */ /* 0x0003e8000b000005 */
[----:B------:R1:W-:Y:S04]  /*2ea0*/  ATOMS.OR RZ, [UR5+0x18], R0 ;  /* 0x00001800ffff798c */ /* 0x0003e8000b000005 */
[----:B------:R1:W-:Y:S01]  /*2eb0*/  STS [UR37+0x100], R3 ;  /* 0x00010003ff007988 */ /* 0x0003e20008000825 */
[----:B------:R-:W-:Y:S05]  /*2ec0*/  BRA `(.L_x_48) ;  /* 0x0000000000107947 */ /* 0x000fea0003800000 */
.L_x_47:
[----:B------:R-:W-:Y:S02]  /*2ed0*/  MOV R0, 0xffffffff ;  /* 0xffffffff00007802 */ /* 0x000fe40000000f00 */
[----:B------:R-:W-:-:S03]  /*2ee0*/  MOV R2, 0x2f10 ;  /* 0x00002f1000027802 */ /* 0x000fc60000000f00 */
[----:B------:R1:W-:Y:S04]  /*2ef0*/  STS [UR37+0x100], R0 ;  /* 0x00010000ff007988 */ /* 0x0003e80008000825 */
[----:B-1-3-5:R-:W-:Y:S05]  /*2f00*/  CALL.REL.NOINC `($__internal_1_$__cuda_sm10x_tcgen05_guardrail_trap_phase_invalid_during_alloc) ;  /* 0x0000005800007944 */ /* 0x02afea0003c00000 */
.L_x_48:
[----:B------:R-:W-:Y:S05]  /*2f10*/  WARPSYNC.ALL ;  /* 0x0000000000007948 */ /* 0x000fea0003800000 */
[----:B------:R-:W2:Y:S01]  /*2f20*/  S2UR UR4, SR_CgaCtaId ;  /* 0x00000000000479c3 */ /* 0x000ea20000008800 */
[----:B------:R-:W-:Y:S01]  /*2f30*/  UMOV UR70, 0x400 ;  /* 0x0000040000467882 */ /* 0x000fe20000000000 */
[----:B------:R-:W-:-:S06]  /*2f40*/  NOP ;  /* 0x0000000000007918 */ /* 0x000fcc0000000000 */
[----:B------:R-:W-:Y:S06]  /*2f50*/  BAR.ARV 0x6, 0xa0 ;  /* 0x0182800000007b1d */ /* 0x000fec0000002000 */
[----:B------:R-:W4:Y:S01]  /*2f60*/  LDCU UR6, c[0x0][0x38c] ;  /* 0x00007180ff0677ac */ /* 0x000f220008000800 */
[----:B------:R-:W-:Y:S01]  /*2f70*/  IMAD.MOV.U32 R11, RZ, RZ, 0x1 ;  /* 0x00000001ff0b7424 */ /* 0x000fe200078e00ff */
[----:B------:R-:W-:Y:S01]  /*2f80*/  CS2R R8, SRZ ;  /* 0x0000000000087805 */ /* 0x000fe2000001ff00 */
[----:B------:R-:W-:Y:S01]  /*2f90*/  IMAD.MOV.U32 R10, RZ, RZ, RZ ;  /* 0x000000ffff0a7224 */ /* 0x000fe200078e00ff */
[----:B------:R-:W3:Y:S01]  /*2fa0*/  LDCU UR8, c[0x0][0x38c] ;  /* 0x00007180ff0877ac */ /* 0x000ee20008000800 */
[----:B------:R-:W-:Y:S01]  /*2fb0*/  UMOV UR72, URZ ;  /* 0x000000ff00487c82 */ /* 0x000fe20008000000 */
[----:B------:R-:W-:Y:S01]  /*2fc0*/  UMOV UR5, URZ ;  /* 0x000000ff00057c82 */ /* 0x000fe20008000000 */
[----:B--2---:R-:W-:Y:S01]  /*2fd0*/  ULEA UR70, UR4, UR70, 0x18 ;  /* 0x0000004604467291 */ /* 0x004fe2000f8ec0ff */
[----:B------:R-:W-:Y:S01]  /*2fe0*/  UMOV UR76, 0x0 ;  /* 0x00000000004c7882 */ /* 0x000fe20000000000 */
[----:B------:R-:W-:-:S02]  /*2ff0*/  UMOV UR77, 0x41c0010 ;  /* 0x041c0010004d7882 */ /* 0x000fc40000000000 */
[----:B------:R-:W-:Y:S01]  /*3000*/  UIADD3 UR7, UPT, UPT, UR70, 0x17300, URZ ;  /* 0x0001730046077890 */ /* 0x000fe2000fffe0ff */
[----:B------:R-:W-:Y:S01]  /*3010*/  UMOV UR74, 0x0 ;  /* 0x00000000004a7882 */ /* 0x000fe20000000000 */
[----:B------:R-:W-:Y:S01]  /*3020*/  UMOV UR75, 0x41c0010 ;  /* 0x041c0010004b7882 */ /* 0x000fe20000000000 */
[----:B----4-:R-:W-:Y:S02]  /*3030*/  UIADD3 UR6, UPT, UPT, UR6, 0xff, URZ ;  /* 0x000000ff06067890 */ /* 0x010fe4000fffe0ff */
[----:B-1----:R-:W1:Y:S02]  /*3040*/  LDS R0, [UR70+0x100] ;  /* 0x00010046ff007984 */ /* 0x002e640008000800 */
[----:B------:R-:W-:Y:S02]  /*3050*/  USHF.R.S32.HI UR4, URZ, 0x1f, UR6 ;  /* 0x0000001fff047899 */ /* 0x000fe40008011406 */
[----:B---3--:R-:W-:Y:S02]  /*3060*/  UISETP.GE.AND UP3, UPT, UR8, 0x1, UPT ;  /* 0x000000010800788c */ /* 0x008fe4000bf66270 */
[----:B------:R-:W-:-:S02]  /*3070*/  ULEA.HI UR4, UR4, UR6, URZ, 0x8 ;  /* 0x0000000604047291 */ /* 0x000fc4000f8f40ff */
[----:B------:R-:W-:Y:S02]  /*3080*/  UIADD3 UR6, UPT, UPT, UR70, 0x7300, URZ ;  /* 0x0000730046067890 */ /* 0x000fe4000fffe0ff */
[----:B------:R-:W-:Y:S02]  /*3090*/  USHF.R.S32.HI UR9, URZ, 0x8, UR4 ;  /* 0x00000008ff097899 */ /* 0x000fe40008011404 */
[----:B------:R-:W-:Y:S02]  /*30a0*/  USHF.R.U32.HI UR6, URZ, 0x4, UR6 ;  /* 0x00000004ff067899 */ /* 0x000fe40008011606 */
[----:B------:R-:W-:Y:S02]  /*30b0*/  UISETP.LT.AND UP0, UPT, UR9, 0x1, UPT ;  /* 0x000000010900788c */ /* 0x000fe4000bf01270 */
[----:B------:R-:W-:Y:S01]  /*30c0*/  USHF.R.U32.HI UR4, URZ, 0x4, UR7 ;  /* 0x00000004ff047899 */ /* 0x000fe20008011607 */
[----:B------:R-:W-:Y:S01]  /*30d0*/  IMAD.U32 R12, RZ, RZ, UR9 ;  /* 0x00000009ff0c7e24 */ /* 0x000fe2000f8e00ff */
[----:B------:R-:W-:-:S02]  /*30e0*/  USEL UR7, UR9, 0x1, !UP0 ;  /* 0x0000000109077887 */ /* 0x000fc4000c000000 */
[----:B------:R-:W-:Y:S02]  /*30f0*/  ULOP3.LUT UR6, UR6, 0x3fff, URZ, 0xc0, !UPT ;  /* 0x00003fff06067892 */ /* 0x000fe4000f8ec0ff */
[----:B------:R-:W-:Y:S02]  /*3100*/  ULOP3.LUT UR4, UR4, 0x3fff, URZ, 0xc0, !UPT ;  /* 0x00003fff04047892 */ /* 0x000fe4000f8ec0ff */
[----:B------:R-:W-:Y:S02]  /*3110*/  ULOP3.LUT UR71, UR6, 0x10000, URZ, 0xfc, !UPT ;  /* 0x0001000006477892 */ /* 0x000fe4000f8efcff */
[----:B------:R-:W-:Y:S02]  /*3120*/  UIADD3 UR6, UPT, UPT, -UR7, URZ, URZ ;  /* 0x000000ff07067290 */ /* 0x000fe4000fffe1ff */
[----:B------:R-:W-:-:S04]  /*3130*/  ULOP3.LUT UR4, UR4, 0x10000, URZ, 0xfc, !UPT ;  /* 0x0001000004047892 */ /* 0x000fc8000f8efcff */
[----:B------:R-:W-:Y:S02]  /*3140*/  MOV R13, UR6 ;  /* 0x00000006000d7c02 */ /* 0x000fe40008000f00 */
[----:B-1----:R-:W-:-:S13]  /*3150*/  R2UR UR9, R0 ;  /* 0x00000000000972ca */ /* 0x002fda00000e0000 */
[----:B------:R-:W-:-:S07]  /*3160*/  MOV R14, UR9 ;  /* 0x00000009000e7c02 */ /* 0x000fce0008000f00 */
.L_x_57:
[----:B------:R-:W-:Y:S02]  /*3170*/  LEA R0, R10, UR70, 0x3 ;  /* 0x000000460a007c11 */ /* 0x000fe4000f8e18ff */
[----:B------:R-:W-:Y:S02]  /*3180*/  SHF.L.U32 R2, R9, 0x1f, RZ ;  /* 0x0000001f09027819 */ /* 0x000fe400000006ff */
[----:B------:R-:W-:Y:S01]  /*3190*/  PLOP3.LUT P0, PT, PT, PT, UP3, 0x80, 0x8 ;  /* 0x000000000008781c */ /* 0x000fe20003f0f038 */
[----:B------:R-:W-:Y:S01]  /*31a0*/  VIADD R3, R0, 0x60 ;  /* 0x0000006000037836 */ /* 0x000fe20000000000 */
[----:B-1----:R-:W1:Y:S02]  /*31b0*/  SYNCS.PHASECHK.TRANS64.TRYWAIT P1, [R0+URZ+0x50], R2 ;  /* 0x00005002000075a7 */ /* 0x002e6400080211ff */
[----:B-1----:R-:W-:Y:S09]  /*31c0*/  @!P1 BRA `(.L_x_51) ;  /* 0x0000005000089947 */ /* 0x002ff20003800000 */
.L_x_117:
[----:B------:R-:W-:Y:S01]  /*31d0*/  LEA R4, R10, UR70, 0x4 ;  /* 0x000000460a047c11 */ /* 0x000fe2000f8e20ff */
[----:B------:R-:W-:Y:S01]  /*31e0*/  @UP3 ULEA UR6, UR5, UR70, 0x3 ;  /* 0x0000004605063291 */ /* 0x000fe2000f8e18ff */
[----:B------:R-:W-:Y:S01]  /*31f0*/  PLOP3.LUT P2, PT, PT, PT, PT, 0x80, 0x8 ;  /* 0x000000000008781c */ /* 0x000fe20003f4f070 */
[----:B------:R-:W-:Y:S01]  /*3200*/  ULEA UR73, UR72, UR70, 0x3 ;  /* 0x0000004648497291 */ /* 0x000fe2000f8e18ff */
[----:B------:R-:W-:Y:S02]  /*3210*/  PRMT R3, RZ, 0x654, R3 ;  /* 0x00000654ff037816 */ /* 0x000fe40000000003 */
[----:B------:R-:W2:Y:S01]  /*3220*/  LDS.128 R4, [R4+0xe0] ;  /* 0x0000e00004047984 */ /* 0x000ea20000000c00 */
[----:B-1----:R-:W-:Y:S02]  /*3230*/  @P0 SHF.L.U32 R2, R8, 0x1f, RZ ;  /* 0x0000001f08020819 */ /* 0x002fe400000006ff */
[----:B------:R-:W-:Y:S01]  /*3240*/  SHF.L.U32 R0, R11, 0x1f, RZ ;  /* 0x0000001f0b007819 */ /* 0x000fe200000006ff */
[----:B------:R-:W-:Y:S01]  /*3250*/  @!PT LDS RZ, [RZ] ;  /* 0x00000000fffff984 */ /* 0x000fe20000000800 */
[----:B------:R-:W-:Y:S01]  /*3260*/  @!PT LDS RZ, [RZ] ;  /* 0x00000000fffff984 */ /* 0x000fe20000000800 */
[----:B------:R-:W-:Y:S01]  /*3270*/  @!PT LDS RZ, [RZ] ;  /* 0x00000000fffff984 */ /* 0x000fe20000000800 */
[----:B------:R-:W-:Y:S01]  /*3280*/  @!PT LDS RZ, [RZ] ;  /* 0x00000000fffff984 */ /* 0x000fe20000000800 */
[----:B------:R1:W-:Y:S06]  /*3290*/  MEMBAR.ALL.CTA ;  /* 0x0000000000007992 */ /* 0x0003ec0000008000 */
[----:B-1----:R-:W1:Y:S01]  /*32a0*/  FENCE.VIEW.ASYNC.S ;  /* 0x00000000000073c6 */ /* 0x002e620000000000 */
[----:B------:R-:W-:Y:S01]  /*32b0*/  R2UR UR8, R14 ;  /* 0x000000000e0872ca */ /* 0x000fe200000e0000 */
[----:B-1----:R1:W-:Y:S01]  /*32c0*/  SYNCS.ARRIVE.TRANS64.RED.A1T0 RZ, [R3+URZ], RZ ;  /* 0x000000ff03ff79a7 */ /* 0x0023e200081004ff */
[----:B------:R1:W3:Y:S01]  /*32d0*/  @P0 SYNCS.PHASECHK.TRANS64.TRYWAIT P2, [UR6], R2 ;  /* 0x00000002ff0005a7 */ /* 0x0002e20008041106 */
[----:B------:R-:W-:Y:S01]  /*32e0*/  ULEA.HI UR6, UR72, UR72, URZ, 0x1 ;  /* 0x0000004848067291 */ /* 0x000fe2000f8f08ff */
[----:B--2---:R-:W-:-:S03]  /*32f0*/  LOP3.LUT P1, RZ, R6, 0x1, RZ, 0xc0, !PT ;  /* 0x0000000106ff7812 */ /* 0x004fc6000782c0ff */
[----:B------:R-:W-:Y:S02]  /*3300*/  ULOP3.LUT UR7, UR6, 0xffe, URZ, 0xc0, !UPT ;  /* 0x00000ffe06077892 */ /* 0x000fe4000f8ec0ff */
[----:B------:R-:W-:Y:S02]  /*3310*/  USHF.R.U32.HI UR10, URZ, 0x1, UR6 ;  /* 0x00000001ff0a7899 */ /* 0x000fe40008011606 */
[----:B------:R-:W-:Y:S02]  /*3320*/  UIADD3 UR6, UPT, UPT, -UR7, UR72, URZ ;  /* 0x0000004807067290 */ /* 0x000fe4000fffe1ff */
[----:B------:R-:W-:-:S04]  /*3330*/  UIMAD UR10, UR10, 0x70, UR8 ;  /* 0x000000700a0a78a4 */ /* 0x000fc8000f8e0208 */
[----:B------:R-:W-:Y:S01]  /*3340*/  ULEA UR10, UR6, UR10, 0x14 ;  /* 0x0000000a060a7291 */ /* 0x000fe2000f8ea0ff */
[----:B------:R-:W2:Y:S02]  /*3350*/  SYNCS.PHASECHK.TRANS64.TRYWAIT P0, [UR73+0x90], R0 ;  /* 0x00009000ff0075a7 */ /* 0x000ea40008001149 */
[----:B-123--:R-:W-:Y:S09]  /*3360*/  @!P0 BRA `(.L_x_52) ;  /* 0x0000004c00b48947 */ /* 0x00eff20003800000 */
.L_x_119:
[----:B------:R-:W-:Y:S01]  /*3370*/  IADD3 R10, PT, PT, R10, 0x1, RZ ;  /* 0x000000010a0a7810 */ /* 0x000fe20007ffe0ff */
[----:B------:R-:W-:Y:S06]  /*3380*/  BRA.U !UP3, `(.L_x_53) ;  /* 0x000000050bd87547 */ /* 0x000fec000b800000 */
[----:B------:R-:W-:Y:S01]  /*3390*/  R2UR UR68, R13 ;  /* 0x000000000d4472ca */ /* 0x000fe200000e0000 */
[----:B------:R-:W-:Y:S01]  /*33a0*/  UPLOP3.LUT UP4, UPT, UPT, UPT, UPT, 0x40, 0x4 ;  /* 0x000000000004789c */ /* 0x000fe20003f8e870 */
[----:B------:R-:W-:-:S15]  /*33b0*/  R2UR UR11, R12 ;  /* 0x000000000c0b72ca */ /* 0x000fde00000e0000 */
.L_x_56:
[----:B------:R-:W-:Y:S02]  /*33c0*/  UIADD3 UR68, UPT, UPT, UR68, 0x1, URZ ;  /* 0x0000000144447890 */ /* 0x000fe4000fffe0ff */
[----:B--2---:R-:W-:Y:S02]  /*33d0*/  ULEA UR7, UR5, UR70, 0x3 ;  /* 0x0000004605077291 */ /* 0x004fe4000f8e18ff */
[----:B------:R-:W-:Y:S01]  /*33e0*/  UISETP.NE.AND UP0, UPT, UR68, URZ, UPT ;  /* 0x000000ff4400728c */ /* 0x000fe2000bf05270 */
[----:B------:R-:W-:Y:S10]  /*33f0*/  @P2 BRA `(.L_x_54) ;  /* 0x00000000000c2947 */ /* 0x000ff40003800000 */
[----:B-1----:R-:W-:Y:S04]  /*3400*/  SHF.L.U32 R2, R8, 0x1f, RZ ;  /* 0x0000001f08027819 */ /* 0x002fe800000006ff */
[----:B------:R-:W1:Y:S02]  /*3410*/  SYNCS.PHASECHK.TRANS64.TRYWAIT P0, [UR7], R2 ;  /* 0x00000002ff0075a7 */ /* 0x000e640008001107 */
[----:B-1----:R-:W-:Y:S05]  /*3420*/  @!P0 BRA `(.L_x_55) ;  /* 0x0000004c009c8947 */ /* 0x002fea0003800000 */
.L_x_54:
[----:B------:R-:W-:Y:S01]  /*3430*/  UISETP.NE.AND UP1, UPT, UR11, 0x1, UPT ;  /* 0x000000010b00788c */ /* 0x000fe2000bf25270 */
[----:B------:R-:W-:Y:S01]  /*3440*/  PLOP3.LUT P2, PT, PT, PT, PT, 0x80, 0x8 ;  /* 0x000000000008781c */ /* 0x000fe20003f4f070 */
[----:B------:R-:W-:Y:S01]  /*3450*/  UIADD3 UR9, UPT, UPT, UR5, 0x1, URZ ;  /* 0x0000000105097890 */ /* 0x000fe2000fffe0ff */
[----:B------:R-:W-:Y:S01]  /*3460*/  MOV.SPILL R3, UR73 ;  /* 0x0000004900037c02 */ /* 0x000fe20009000f00 */
[----:B------:R-:W-:Y:S01]  /*3470*/  UIADD3 UR69, UPT, UPT, UR7, 0x10, URZ ;  /* 0x0000001007457890 */ /* 0x000fe2000fffe0ff */
[----:B-1----:R-:W-:Y:S01]  /*3480*/  MOV.SPILL R2, UR72 ;  /* 0x0000004800027c02 */ /* 0x002fe20009000f00 */
[----:B------:R-:W-:Y:S01]  /*3490*/  UISETP.NE.AND UP2, UPT, UR9, 0x2, UPT ;  /* 0x000000020900788c */ /* 0x000fe2000bf45270 */
[----:B------:R-:W-:Y:S01]  /*34a0*/  PLOP3.LUT P0, PT, PT, PT, UP1, 0x80, 0x8 ;  /* 0x000000000008781c */ /* 0x000fe20003f0f018 */
[----:B------:R-:W-:Y:S02]  /*34b0*/  UIMAD UR6, UR5, 0xe00, UR4 ;  /* 0x00000e00050678a4 */ /* 0x000fe4000f8e0204 */
[----:B------:R-:W-:Y:S02]  /*34c0*/  ULEA UR8, UR5, UR71, 0xb ;  /* 0x0000004705087291 */ /* 0x000fe4000f8e58ff */
[----:B------:R-:W-:Y:S02]  /*34d0*/  USEL UR7, URZ, 0x1, UP2 ;  /* 0x00000001ff077887 */ /* 0x000fe40009000000 */
[----:B------:R-:W-:Y:S02]  /*34e0*/  USEL UR5, UR9, URZ, UP2 ;  /* 0x000000ff09057287 */ /* 0x000fe40009000000 */
[----:B------:R-:W-:Y:S02]  /*34f0*/  UIADD3 UR20, UPT, UPT, UR6, 0x2, URZ ;  /* 0x0000000206147890 */ /* 0x000fe4000fffe0ff */
[----:B------:R-:W-:Y:S01]  /*3500*/  @UP1 ULEA UR9, UR5, UR70, 0x3 ;  /* 0x0000004605091291 */ /* 0x000fe2000f8e18ff */
[----:B------:R-:W-:Y:S01]  /*3510*/  LOP3.LUT R8, R8, UR7, RZ, 0x3c, !PT ;  /* 0x0000000708087c12 */ /* 0x000fe2000f8e3cff */
[----:B------:R-:W-:Y:S02]  /*3520*/  UIADD3 UR18, UPT, UPT, UR8, 0x2, URZ ;  /* 0x0000000208127890 */ /* 0x000fe4000fffe0ff */
[----:B------:R-:W-:Y:S01]  /*3530*/  UIADD3 UR14, UPT, UPT, UR6, 0x4, URZ ;  /* 0x00000004060e7890 */ /* 0x000fe2000fffe0ff */
[----:B------:R-:W-:Y:S01]  /*3540*/  @P0 SHF.L.U32 R0, R8, 0x1f, RZ ;  /* 0x0000001f08000819 */ /* 0x000fe200000006ff */
[----:B------:R-:W-:Y:S02]  /*3550*/  UIADD3 UR12, UPT, UPT, UR8, 0x4, URZ ;  /* 0x00000004080c7890 */ /* 0x000fe4000fffe0ff */
[----:B------:R-:W-:Y:S01]  /*3560*/  UIADD3 UR66, UPT, UPT, UR6, 0x6, URZ ;  /* 0x0000000606427890 */ /* 0x000fe2000fffe0ff */
[----:B------:R2:W3:Y:S01]  /*3570*/  @P0 SYNCS.PHASECHK.TRANS64.TRYWAIT P2, [UR9], R0 ;  /* 0x00000000ff0005a7 */ /* 0x0004e20008041109 */
[----:B------:R-:W-:Y:S02]  /*3580*/  UIADD3 UR64, UPT, UPT, UR8, 0x6, URZ ;  /* 0x0000000608407890 */ /* 0x000fe4000fffe0ff */
        /* <DEDUP_REMOVED lines=22> */
[----:B------:R-:W-:Y:S01]  /*36f0*/  UIADD3 UR11, UPT, UPT, UR11, -0x1, URZ ;  /* 0xffffffff0b0b7890 */ /* 0x000fe2000fffe0ff */
[----:B------:R-:W-:Y:S01]  /*3700*/  UMOV UR7, 0x40004040 ;  /* 0x4000404000077882 */ /* 0x000fe20000000000 */
[----:B------:R-:W-:Y:S01]  /*3710*/  UMOV UR72, 0x0 ;  /* 0x0000000000487882 */ /* 0x000fe20000000000 */
[----:B------:R-:W-:Y:S01]  /*3720*/  UMOV UR73, 0x41c0010 ;  /* 0x041c001000497882 */ /* 0x000fe20000000000 */
[----:B------:R-:W-:Y:S01]  /*3730*/  UMOV UR9, 0x40004040 ;  /* 0x4000404000097882 */ /* 0x000fe20000000000 */
[----:B------:R-:W-:Y:S01]  /*3740*/  UMOV UR21, 0x40004040 ;  /* 0x4000404000157882 */ /* 0x000fe20000000000 */
[----:B------:R1:W-:Y:S01]  /*3750*/  UTCHMMA gdesc[UR8], gdesc[UR6], tmem[UR10], tmem[UR72], idesc[UR73], UP4 ;  /* 0x00ff4806080075ea */ /* 0x0003e2000a00000a */
[----:B------:R-:W-:Y:S01]  /*3760*/  UPLOP3.LUT UP4, UPT, UPT, UPT, UPT, 0x80, 0x8 ;  /* 0x000000000008789c */ /* 0x000fe20003f8f070 */
[----:B------:R-:W-:Y:S01]  /*3770*/  UMOV UR19, 0x40004040 ;  /* 0x4000404000137882 */ /* 0x000fe20000000000 */
[----:B------:R-:W-:Y:S01]  /*3780*/  UMOV UR15, 0x40004040 ;  /* 0x40004040000f7882 */ /* 0x000fe20000000000 */
[----:B------:R4:W-:Y:S01]  /*3790*/  UTCHMMA gdesc[UR18], gdesc[UR20], tmem[UR10], tmem[UR72], idesc[UR73], UPT ;  /* 0x00ff4814120075ea */ /* 0x0009e2000b80000a */
[----:B------:R-:W-:Y:S01]  /*37a0*/  UMOV UR13, 0x40004040 ;  /* 0x40004040000d7882 */ /* 0x000fe20000000000 */
        /* <DEDUP_REMOVED lines=18> */
[----:B-1----:R-:W-:Y:S02]  /*38d0*/  UIADD3 UR6, UPT, UPT, UR6, 0xa86, URZ ;  /* 0x00000a8606067890 */ /* 0x002fe4000fffe0ff */
[----:B------:R-:W-:Y:S01]  /*38e0*/  UIADD3 UR8, UPT, UPT, UR8, 0x606, URZ ;  /* 0x0000060608087890 */ /* 0x000fe2000fffe0ff */
[----:B------:R-:W-:Y:S01]  /*38f0*/  UMOV UR31, 0x40004040 ;  /* 0x40004040001f7882 */ /* 0x000fe20000000000 */
[----:B----4-:R-:W-:Y:S01]  /*3900*/  UMOV UR20, 0x0 ;  /* 0x0000000000147882 */ /* 0x010fe20000000000 */
[----:B------:R-:W-:Y:S01]  /*3910*/  UMOV UR21, 0x41c0010 ;  /* 0x041c001000157882 */ /* 0x000fe20000000000 */
[----:B------:R-:W-:Y:S01]  /*3920*/  UMOV UR18, 0x0 ;  /* 0x0000000000127882 */ /* 0x000fe20000000000 */
[----:B------:R1:W-:Y:S01]  /*3930*/  UTCHMMA gdesc[UR12], gdesc[UR14], tmem[UR10], tmem[UR20], idesc[UR21], UPT ;  /* 0x00ff140e0c0075ea */ /* 0x0003e2000b80000a */
[----:B------:R2:W-:Y:S01]  /*3940*/  UTCHMMA gdesc[UR64], gdesc[UR66], tmem[UR10], tmem[UR20], idesc[UR21], UPT ;  /* 0x00ff1442400075ea */ /* 0x0005e2000b80000a */
[----:B------:R-:W-:Y:S01]  /*3950*/  UMOV UR19, 0x41c0010 ;  /* 0x041c001000137882 */ /* 0x000fe20000000000 */
[----:B------:R2:W-:Y:S01]  /*3960*/  UTCHMMA gdesc[UR60], gdesc[UR62], tmem[UR10], tmem[UR20], idesc[UR21], UPT ;  /* 0x00ff143e3c0075ea */ /* 0x0005e2000b80000a */
[----:B------:R2:W-:Y:S01]  /*3970*/  UTCHMMA gdesc[UR56], gdesc[UR58], tmem[UR10], tmem[UR18], idesc[UR19], UPT ;  /* 0x00ff123a380075ea */ /* 0x0005e2000b80000a */
[----:B------:R2:W-:Y:S01]  /*3980*/  UTCHMMA gdesc[UR52], gdesc[UR54], tmem[UR10], tmem[UR18], idesc[UR19], UPT ;  /* 0x00ff1236340075ea */ /* 0x0005e2000b80000a */
[----:B------:R-:W-:Y:S01]  /*3990*/  UMOV UR29, 0x40004040 ;  /* 0x40004040001d7882 */ /* 0x000fe20000000000 */
[----:B------:R-:W-:Y:S01]  /*39a0*/  UMOV UR27, 0x40004040 ;  /* 0x40004040001b7882 */ /* 0x000fe20000000000 */
[----:B------:R-:W-:Y:S01]  /*39b0*/  UMOV UR25, 0x40004040 ;  /* 0x4000404000197882 */ /* 0x000fe20000000000 */
[----:B------:R-:W-:Y:S01]  /*39c0*/  UMOV UR23, 0x40004040 ;  /* 0x4000404000177882 */ /* 0x000fe20000000000 */
[----:B------:R-:W-:Y:S01]  /*39d0*/  UMOV UR17, 0x40004040 ;  /* 0x4000404000117882 */ /* 0x000fe20000000000 */
[----:B------:R-:W-:Y:S02]  /*39e0*/  R2UR.FILL UR73, R3 ;  /* 0x00000000034972ca */ /* 0x000fe400004e0000 */
[----:B------:R-:W-:Y:S01]  /*39f0*/  R2UR.FILL UR72, R2 ;  /* 0x00000000024872ca */ /* 0x000fe200004e0000 */
[----:B-1----:R-:W-:Y:S01]  /*3a00*/  UMOV UR12, 0x0 ;  /* 0x00000000000c7882 */ /* 0x002fe20000000000 */
[----:B------:R-:W-:Y:S01]  /*3a10*/  UMOV UR13, 0x41c0010 ;  /* 0x041c0010000d7882 */ /* 0x000fe20000000000 */
[----:B------:R-:W-:Y:S01]  /*3a20*/  UMOV UR14, 0x0 ;  /* 0x00000000000e7882 */ /* 0x000fe20000000000 */
[----:B------:R2:W-:Y:S01]  /*3a30*/  UTCHMMA gdesc[UR48], gdesc[UR50], tmem[UR10], tmem[UR12], idesc[UR13], UPT ;  /* 0x00ff0c32300075ea */ /* 0x0005e2000b80000a */
[----:B------:R2:W-:Y:S01]  /*3a40*/  UTCHMMA gdesc[UR44], gdesc[UR46], tmem[UR10], tmem[UR12], idesc[UR13], UPT ;  /* 0x00ff0c2e2c0075ea */ /* 0x0005e2000b80000a */
[----:B------:R2:W-:Y:S01]  /*3a50*/  UTCHMMA gdesc[UR40], gdesc[UR42], tmem[UR10], tmem[UR12], idesc[UR13], UPT ;  /* 0x00ff0c2a280075ea */ /* 0x0005e2000b80000a */
[----:B------:R2:W-:Y:S01]  /*3a60*/  UTCHMMA gdesc[UR36], gdesc[UR38], tmem[UR10], tmem[UR20], idesc[UR21], UPT ;  /* 0x00ff1426240075ea */ /* 0x0005e2000b80000a */
[----:B------:R-:W-:Y:S01]  /*3a70*/  UMOV UR15, 0x41c0010 ;  /* 0x041c0010000f7882 */ /* 0x000fe20000000000 */
[----:B------:R2:W-:Y:S01]  /*3a80*/  UTCHMMA gdesc[UR32], gdesc[UR34], tmem[UR10], tmem[UR18], idesc[UR19], UPT ;  /* 0x00ff1222200075ea */ /* 0x0005e2000b80000a */
[----:B------:R2:W-:Y:S01]  /*3a90*/  UTCHMMA gdesc[UR28], gdesc[UR30], tmem[UR10], tmem[UR14], idesc[UR15], UPT ;  /* 0x00ff0e1e1c0075ea */ /* 0x0005e2000b80000a */
[----:B------:R2:W-:Y:S01]  /*3aa0*/  UTCHMMA gdesc[UR24], gdesc[UR26], tmem[UR10], tmem[UR12], idesc[UR13], UPT ;  /* 0x00ff0c1a180075ea */ /* 0x0005e2000b80000a */
[----:B------:R2:W-:Y:S01]  /*3ab0*/  UTCHMMA gdesc[UR16], gdesc[UR22], tmem[UR10], tmem[UR76], idesc[UR77], UPT ;  /* 0x00ff4c16100075ea */ /* 0x0005e2000b80000a */
[----:B------:R2:W-:Y:S01]  /*3ac0*/  UTCHMMA gdesc[UR8], gdesc[UR6], tmem[UR10], tmem[UR74], idesc[UR75], UPT ;  /* 0x00ff4a06080075ea */ /* 0x0005e2000b80000a */
[----:B------:R2:W-:Y:S01]  /*3ad0*/  UTCBAR [UR69], URZ ;  /* 0x000000ff450073e9 */ /* 0x0005e200080000ff */
[----:B---3--:R-:W-:Y:S05]  /*3ae0*/  BRA.U UP0, `(.L_x_56) ;  /* 0xfffffff900347547 */ /* 0x008fea000b83ffff */
.L_x_53:
[----:B--2---:R-:W-:Y:S01]  /*3af0*/  UIADD3 UR6, UPT, UPT, UR72, 0x1, URZ ;  /* 0x0000000148067890 */ /* 0x004fe2000fffe0ff */
[C---:B------:R-:W-:Y:S01]  /*3b00*/  ISETP.NE.AND P0, PT, R10.reuse, 0x2, PT ;  /* 0x000000020a00780c */ /* 0x040fe20003f05270 */
[----:B------:R-:W-:Y:S02]  /*3b10*/  UIADD3 UR7, UPT, UPT, UR73, 0x70, URZ ;  /* 0x0000007049077890 */ /* 0x000fe4000fffe0ff */
[----:B------:R-:W-:Y:S01]  /*3b20*/  UISETP.NE.AND UP0, UPT, UR6, 0x4, UPT ;  /* 0x000000040600788c */ /* 0x000fe2000bf05270 */
[----:B-1----:R-:W-:Y:S02]  /*3b30*/  SEL R0, RZ, 0x1, P0 ;  /* 0x00000001ff007807 */ /* 0x002fe40000000000 */
[----:B------:R-:W-:Y:S01]  /*3b40*/  SEL R10, R10, RZ, P0 ;  /* 0x000000ff0a0a7207 */ /* 0x000fe20000000000 */
[----:B------:R-:W-:Y:S01]  /*3b50*/  USEL UR8, URZ, 0x1, UP0 ;  /* 0x00000001ff087887 */ /* 0x000fe20008000000 */
[----:B------:R-:W-:Y:S01]  /*3b60*/  LOP3.LUT R9, R9, R0, RZ, 0x3c, !PT ;  /* 0x0000000009097212 */ /* 0x000fe200078e3cff */
[----:B------:R-:W-:Y:S01]  /*3b70*/  USEL UR72, UR6, URZ, UP0 ;  /* 0x000000ff06487287 */ /* 0x000fe20008000000 */
[----:B------:R1:W-:Y:S03]  /*3b80*/  UTCBAR [UR7], URZ ;  /* 0x000000ff070073e9 */ /* 0x0003e600080000ff */
[----:B------:R-:W-:Y:S01]  /*3b90*/  LOP3.LUT R11, R11, UR8, RZ, 0x3c, !PT ;  /* 0x000000080b0b7c12 */ /* 0x000fe2000f8e3cff */
[----:B------:R-:W-:Y:S07]  /*3ba0*/  @P1 BRA `(.L_x_57) ;  /* 0xfffffff400701947 */ /* 0x000fee000383ffff */
[----:B------:R-:W2:Y:S01]  /*3bb0*/  S2UR UR8, SR_CgaCtaId ;  /* 0x00000000000879c3 */ /* 0x000ea20000008800 */
[----:B------:R-:W-:Y:S01]  /*3bc0*/  ELECT P0, URZ, PT ;  /* 0x0000000000ff782f */ /* 0x000fe20003800000 */
[----:B------:R-:W-:Y:S01]  /*3bd0*/  IMAD.MOV.U32 R0, RZ, RZ, 0x1 ;  /* 0x00000001ff007424 */ /* 0x000fe200078e00ff */
[----:B------:R-:W-:Y:S01]  /*3be0*/  UIADD3 UR70, UPT, UPT, UR70, 0x90, URZ ;  /* 0x0000009046467890 */ /* 0x000fe2000fffe0ff */
[----:B------:R-:W-:Y:S01]  /*3bf0*/  SHF.L.U32 R2, R11, 0x1f, RZ ;  /* 0x0000001f0b027819 */ /* 0x000fe200000006ff */
[----:B------:R-:W-:-:S03]  /*3c00*/  UMOV UR4, 0x40 ;  /* 0x0000004000047882 */ /* 0x000fc60000000000 */
[----:B------:R-:W-:Y:S01]  /*3c10*/  UVIRTCOUNT.DEALLOC.SMPOOL 0x80 ;  /* 0x000000800000784c */ /* 0x000fe20000000000 */
[----:B--2---:R-:W-:Y:S02]  /*3c20*/  ULEA UR8, UR8, UR4, 0x18 ;  /* 0x0000000408087291 */ /* 0x004fe4000f8ec0ff */
[----:B------:R-:W-:-:S07]  /*3c30*/  ULEA UR4, UR72, UR70, 0x3 ;  /* 0x0000004648047291 */ /* 0x000fce000f8e18ff */
[----:B------:R2:W-:Y:S02]  /*3c40*/  @P0 STS.U8 [UR8+0x1c], R0 ;  /* 0x00001c00ff000988 */ /* 0x0005e40008000008 */
[----:B------:R-:W3:Y:S02]  /*3c50*/  SYNCS.PHASECHK.TRANS64.TRYWAIT P0, [UR4], R2 ;  /* 0x00000002ff0075a7 */ /* 0x000ee40008001104 */
[----:B--23--:R-:W-:Y:S05]  /*3c60*/  @!P0 BRA `(.L_x_58) ;  /* 0x0000004400a48947 */ /* 0x00cfea0003800000 */
.L_x_122:
[----:B------:R-:W-:-:S04]  /*3c70*/  UIADD3 UR4, UPT, UPT, UR72, 0x1, URZ ;  /* 0x0000000148047890 */ /* 0x000fc8000fffe0ff */
[----:B------:R-:W-:-:S04]  /*3c80*/  UISETP.NE.AND UP0, UPT, UR4, 0x4, UPT ;  /* 0x000000040400788c */ /* 0x000fc8000bf05270 */
[----:B------:R-:W-:Y:S02]  /*3c90*/  USEL UR6, URZ, 0x1, UP0 ;  /* 0x00000001ff067887 */ /* 0x000fe40008000000 */
[----:B------:R-:W-:-:S04]  /*3ca0*/  USEL UR4, UR4, URZ, UP0 ;  /* 0x000000ff04047287 */ /* 0x000fc80008000000 */
[----:B------:R-:W-:Y:S01]  /*3cb0*/  ULEA UR5, UR4, UR70, 0x3 ;  /* 0x0000004604057291 */ /* 0x000fe2000f8e18ff */
[----:B--2---:R-:W-:-:S04]  /*3cc0*/  LOP3.LUT R2, R11, UR6, RZ, 0x3c, !PT ;  /* 0x000000060b027c12 */ /* 0x004fc8000f8e3cff */
[----:B------:R-:W-:-:S04]  /*3cd0*/  SHF.L.U32 R3, R2, 0x1f, RZ ;  /* 0x0000001f02037819 */ /* 0x000fc800000006ff */
[----:B------:R-:W2:Y:S02]  /*3ce0*/  SYNCS.PHASECHK.TRANS64.TRYWAIT P0, [UR5], R3 ;  /* 0x00000003ff0075a7 */ /* 0x000ea40008001105 */
[----:B--2---:R-:W-:Y:S05]  /*3cf0*/  @!P0 BRA `(.L_x_59) ;  /* 0x0000004400988947 */ /* 0x004fea0003800000 */
.L_x_124:
[----:B------:R-:W-:-:S04]  /*3d00*/  UIADD3 UR4, UPT, UPT, UR4, 0x1, URZ ;  /* 0x0000000104047890 */ /* 0x000fc8000fffe0ff */
[----:B------:R-:W-:-:S04]  /*3d10*/  UISETP.NE.AND UP0, UPT, UR4, 0x4, UPT ;  /* 0x000000040400788c */ /* 0x000fc8000bf05270 */
[----:B------:R-:W-:Y:S02]  /*3d20*/  USEL UR6, URZ, 0x1, UP0 ;  /* 0x00000001ff067887 */ /* 0x000fe40008000000 */
[----:B------:R-:W-:-:S04]  /*3d30*/  USEL UR4, UR4, URZ, UP0 ;  /* 0x000000ff04047287 */ /* 0x000fc80008000000 */
[----:B------:R-:W-:Y:S01]  /*3d40*/  ULEA UR5, UR4, UR70, 0x3 ;  /* 0x0000004604057291 */ /* 0x000fe2000f8e18ff */
[----:B------:R-:W-:-:S04]  /*3d50*/  LOP3.LUT R2, R2, UR6, RZ, 0x3c, !PT ;  /* 0x0000000602027c12 */ /* 0x000fc8000f8e3cff */
[----:B--2---:R-:W-:-:S04]  /*3d60*/  SHF.L.U32 R3, R2, 0x1f, RZ ;  /* 0x0000001f02037819 */ /* 0x004fc800000006ff */
[----:B------:R-:W2:Y:S02]  /*3d70*/  SYNCS.PHASECHK.TRANS64.TRYWAIT P0, [UR5], R3 ;  /* 0x00000003ff0075a7 */ /* 0x000ea40008001105 */
[----:B--2---:R-:W-:Y:S05]  /*3d80*/  @!P0 BRA `(.L_x_60) ;  /* 0x00000044008c8947 */ /* 0x004fea0003800000 */
.L_x_126:
[----:B------:R-:W-:-:S04]  /*3d90*/  UIADD3 UR4, UPT, UPT, UR4, 0x1, URZ ;  /* 0x0000000104047890 */ /* 0x000fc8000fffe0ff */
[----:B------:R-:W-:-:S04]  /*3da0*/  UISETP.NE.AND UP0, UPT, UR4, 0x4, UPT ;  /* 0x000000040400788c */ /* 0x000fc8000bf05270 */
[----:B------:R-:W-:Y:S02]  /*3db0*/  USEL UR5, URZ, 0x1, UP0 ;  /* 0x00000001ff057887 */ /* 0x000fe40008000000 */
[----:B------:R-:W-:-:S04]  /*3dc0*/  USEL UR4, UR4, URZ, UP0 ;  /* 0x000000ff04047287 */ /* 0x000fc80008000000 */
[----:B------:R-:W-:Y:S01]  /*3dd0*/  ULEA UR4, UR4, UR70, 0x3 ;  /* 0x0000004604047291 */ /* 0x000fe2000f8e18ff */
[----:B------:R-:W-:-:S04]  /*3de0*/  LOP3.LUT R2, R2, UR5, RZ, 0x3c, !PT ;  /* 0x0000000502027c12 */ /* 0x000fc8000f8e3cff */
[----:B------:R-:W-:-:S04]  /*3df0*/  SHF.L.U32 R2, R2, 0x1f, RZ ;  /* 0x0000001f02027819 */ /* 0x000fc800000006ff */
[----:B------:R-:W3:Y:S02]  /*3e00*/  SYNCS.PHASECHK.TRANS64.TRYWAIT P0, [UR4], R2 ;  /* 0x00000002ff0075a7 */ /* 0x000ee40008001104 */
[----:B---3--:R-:W-:Y:S05]  /*3e10*/  @!P0 BRA `(.L_x_61) ;  /* 0x0000004400808947 */ /* 0x008fea0003800000 */
.L_x_128:
[----:B------:R-:W-:Y:S01]  /*3e20*/  NOP ;  /* 0x0000000000007918 */ /* 0x000fe20000000000 */
[----:B--2---:R-:W2:Y:S01]  /*3e30*/  LDS R0, [UR8+0x14] ;  /* 0x00001408ff007984 */ /* 0x004ea20008000800 */
[----:B------:R-:W-:Y:S01]  /*3e40*/  R2UR UR4, R14 ;  /* 0x000000000e0472ca */ /* 0x000fe200000e0000 */
[----:B------:R-:W-:Y:S01]  /*3e50*/  UMOV UR5, 0xffff ;  /* 0x0000ffff00057882 */ /* 0x000fe20000000000 */
[----:B------:R-:W-:-:S11]  /*3e60*/  UMOV UR6, 0x1 ;  /* 0x0000000100067882 */ /* 0x000fd60000000000 */
[----:B------:R-:W-:-:S04]  /*3e70*/  ULOP3.LUT UR4, UR4, 0xffff, URZ, 0xc0, !UPT ;  /* 0x0000ffff04047892 */ /* 0x000fc8000f8ec0ff */
[----:B------:R-:W-:-:S04]  /*3e80*/  USHF.R.U32.HI UR4, URZ, 0x5, UR4 ;  /* 0x00000005ff047899 */ /* 0x000fc80008011604 */
[----:B------:R-:W-:Y:S02]  /*3e90*/  USHF.L.U32 UR5, UR5, UR4, URZ ;  /* 0x0000000405057299 */ /* 0x000fe400080006ff */
[----:B------:R-:W-:-:S04]  /*3ea0*/  USHF.L.U32 UR4, UR6, UR4, URZ ;  /* 0x0000000406047299 */ /* 0x000fc800080006ff */
[----:B--2---:R-:W-:-:S04]  /*3eb0*/  LOP3.LUT R0, R0, UR5, RZ, 0xc0, !PT ;  /* 0x0000000500007c12 */ /* 0x004fc8000f8ec0ff */
[----:B------:R-:W-:-:S13]  /*3ec0*/  ISETP.NE.AND P0, PT, R0, UR5, PT ;  /* 0x0000000500007c0c */ /* 0x000fda000bf05270 */
[----:B------:R-:W-:Y:S05]  /*3ed0*/  @P0 BRA `(.L_x_62) ;  /* 0x0000000000580947 */ /* 0x000fea0003800000 */
[----:B------:R-:W2:Y:S02]  /*3ee0*/  LDS R0, [UR8+0x18] ;  /* 0x00001808ff007984 */ /* 0x000ea40008000800 */
[----:B--2---:R-:W-:-:S04]  /*3ef0*/  LOP3.LUT R0, R0, UR4, RZ, 0xc0, !PT ;  /* 0x0000000400007c12 */ /* 0x004fc8000f8ec0ff */
[----:B------:R-:W-:-:S13]  /*3f00*/  ISETP.NE.AND P0, PT, R0, UR4, PT ;  /* 0x0000000400007c0c */ /* 0x000fda000bf05270 */
[----:B------:R-:W-:Y:S05]  /*3f10*/  @P0 BRA `(.L_x_63) ;  /* 0x00000000003c0947 */ /* 0x000fea0003800000 */
[----:B------:R-:W2:Y:S01]  /*3f20*/  S2R R2, SR_LANEID ;  /* 0x0000000000027919 */ /* 0x000ea20000000000 */
[----:B------:R-:W-:-:S06]  /*3f30*/  ULOP3.LUT UR5, URZ, UR5, URZ, 0x33, !UPT ;  /* 0x00000005ff057292 */ /* 0x000fcc000f8e33ff */
[----:B------:R-:W-:-:S04]  /*3f40*/  IMAD.U32 R0, RZ, RZ, UR5 ;  /* 0x00000005ff007e24 */ /* 0x000fc8000f8e00ff */
[----:B-1----:R1:W3:Y:S02]  /*3f50*/  REDUX UR7, R0 ;  /* 0x00000000000773c4 */ /* 0x0022e40000000000 */
[----:B------:R4:W-:Y:S01]  /*3f60*/  UTCATOMSWS.AND URZ, UR5 ;  /* 0x0000000500ff79e3 */ /* 0x0009e20008000000 */
[----:B-1----:R-:W-:Y:S01]  /*3f70*/  LOP3.LUT R0, RZ, UR4, RZ, 0x33, !PT ;  /* 0x00000004ff007c12 */ /* 0x002fe2000f8e33ff */
[----:B------:R-:W-:Y:S02]  /*3f80*/  VOTEU.ANY UR4, UPT, PT ;  /* 0x0000000000047886 */ /* 0x000fe400038e0100 */
[----:B------:R-:W-:Y:S02]  /*3f90*/  UFLO.U32 UR4, UR4 ;  /* 0x00000004000472bd */ /* 0x000fe400080e0000 */
[----:B------:R-:W1:Y:S04]  /*3fa0*/  REDUX UR6, R0 ;  /* 0x00000000000673c4 */ /* 0x000e680000000000 */
[----:B--2---:R-:W-:-:S02]  /*3fb0*/  ISETP.EQ.U32.AND P0, PT, R2, UR4, PT ;  /* 0x0000000402007c0c */ /* 0x004fc4000bf02070 */
[----:B---3--:R-:W-:-:S11]  /*3fc0*/  MOV R2, UR7 ;  /* 0x0000000700027c02 */ /* 0x008fd60008000f00 */
[----:B------:R4:W-:Y:S01]  /*3fd0*/  @P0 ATOMS.AND RZ, [UR8+0x14], R2 ;  /* 0x00001402ffff098c */ /* 0x0009e2000a800008 */
[----:B-1----:R-:W-:-:S05]  /*3fe0*/  IMAD.U32 R0, RZ, RZ, UR6 ;  /* 0x00000006ff007e24 */ /* 0x002fca000f8e00ff */
[----:B------:R4:W-:Y:S01]  /*3ff0*/  @P0 ATOMS.AND RZ, [UR8+0x18], R0 ;  /* 0x00001800ffff098c */ /* 0x0009e2000a800008 */
[----:B------:R-:W-:Y:S05]  /*4000*/  BRA `(.L_x_64) ;  /* 0x0000000000147947 */ /* 0x000fea0003800000 */
.L_x_63:
[----:B------:R-:W-:Y:S02]  /*4010*/  MOV R2, 0x4030 ;  /* 0x0000403000027802 */ /* 0x000fe40000000f00 */
[----:B-1---5:R-:W-:Y:S05]  /*4020*/  CALL.REL.NOINC `($__internal_0_$__cuda_sm10x_tcgen05_guardrail_trap_col_being_dealloced_not_returned_by_alloc) ;  /* 0x0000004400ac7944 */ /* 0x022fea0003c00000 */
[----:B------:R-:W-:Y:S05]  /*4030*/  BRA `(.L_x_64) ;  /* 0x0000000000087947 */ /* 0x000fea0003800000 */
.L_x_62:
[----:B------:R-:W-:Y:S02]  /*4040*/  MOV R2, 0x4060 ;  /* 0x0000406000027802 */ /* 0x000fe40000000f00 */
[----:B-1---5:R-:W-:Y:S05]  /*4050*/  CALL.REL.NOINC `($__internal_2_$__cuda_sm10x_tcgen05_guardrail_trap_unallocated_columns_being_dealloced) ;  /* 0x0000004400b87944 */ /* 0x022fea0003c00000 */
.L_x_64:
[----:B------:R-:W-:Y:S01]  /*4060*/  NOP ;  /* 0x0000000000007918 */ /* 0x000fe20000000000 */
[----:B----4-:R-:W-:Y:S05]  /*4070*/  EXIT ;  /* 0x000000000000794d */ /* 0x010fea0003800000 */
.L_x_46:
[----:B------:R-:W-:-:S09]  /*4080*/  UISETP.NE.OR UP2, UPT, UR10, 0x3, !UP2 ;  /* 0x000000030a00788c */ /* 0x000fd2000d745670 */
[----:B------:R-:W-:Y:S05]  /*4090*/  BRA.U UP2, `(.L_x_65) ;  /* 0x0000000d02b07547 */ /* 0x000fea000b800000 */
[----:B------:R-:W1:Y:S01]  /*40a0*/  LDC R0, c[0x0][0xb30] ;  /* 0x0002cc00ff007b82 */ /* 0x000e620000000800 */
[----:B------:R-:W2:Y:S01]  /*40b0*/  LDCU.64 UR4, c[0x0][0x888] ;  /* 0x00011100ff0477ac */ /* 0x000ea20008000a00 */
[----:B------:R-:W-:Y:S02]  /*40c0*/  HFMA2 R25, -RZ, RZ, 0, 0 ;  /* 0x00000000ff197431 */ /* 0x000fe400000001ff */
[----:B------:R-:W-:Y:S01]  /*40d0*/  IMAD.MOV.U32 R27, RZ, RZ, 0x1 ;  /* 0x00000001ff1b7424 */ /* 0x000fe200078e00ff */
[----:B------:R-:W-:Y:S01]  /*40e0*/  MOV R23, 0x3800 ;  /* 0x0000380000177802 */ /* 0x000fe20000000f00 */
[----:B------:R-:W4:Y:S01]  /*40f0*/  LDCU.64 UR22, c[0x0][0x890] ;  /* 0x00011200ff1677ac */ /* 0x000f220008000a00 */
[----:B------:R-:W-:Y:S01]  /*4100*/  IMAD.MOV.U32 R26, RZ, RZ, RZ ;  /* 0x000000ffff1a7224 */ /* 0x000fe200078e00ff */
[----:B------:R-:W3:Y:S01]  /*4110*/  LDC R22, c[0x0][0x370] ;  /* 0x0000dc00ff167b82 */ /* 0x000ee20000000800 */
[----:B------:R-:W-:-:S07]  /*4120*/  UPLOP3.LUT UP1, UPT, UPT, UPT, UPT, 0x40, 0x4 ;  /* 0x000000000004789c */ /* 0x000fce0003f2e870 */
[----:B------:R-:W3:Y:S01]  /*4130*/  LDC R3, c[0x0][0xb0c] ;  /* 0x0002c300ff037b82 */ /* 0x000ee20000000800 */
[----:B--2---:R-:W-:-:S03]  /*4140*/  UISETP.NE.U32.AND UP5, UPT, UR4, URZ, UPT ;  /* 0x000000ff0400728c */ /* 0x004fc6000bfa5070 */
[----:B------:R-:W-:Y:S01]  /*4150*/  UMOV UR4, 0x400 ;  /* 0x0000040000047882 */ /* 0x000fe20000000000 */
[----:B----4-:R-:W-:-:S03]  /*4160*/  UISETP.NE.U32.AND UP6, UPT, UR22, URZ, UPT ;  /* 0x000000ff1600728c */ /* 0x010fc6000bfc5070 */
[----:B------:R-:W2:Y:S01]  /*4170*/  LDC R20, c[0x0][0xb20] ;  /* 0x0002c800ff147b82 */ /* 0x000ea20000000800 */
[----:B-1----:R-:W-:Y:S01]  /*4180*/  ISETP.NE.AND P1, PT, R0, 0x1, PT ;  /* 0x000000010000780c */ /* 0x002fe20003f25270 */
[----:B------:R-:W-:Y:S02]  /*4190*/  UISETP.NE.AND.EX UP5, UPT, UR5, URZ, UPT, UP5 ;  /* 0x000000ff0500728c */ /* 0x000fe4000bfa5350 */
[----:B------:R-:W-:Y:S02]  /*41a0*/  ULEA UR4, UR37, UR4, 0x18 ;  /* 0x0000000425047291 */ /* 0x000fe4000f8ec0ff */
[----:B------:R-:W-:Y:S02]  /*41b0*/  UISETP.NE.AND.EX UP6, UPT, UR23, URZ, UPT, UP6 ;  /* 0x000000ff1700728c */ /* 0x000fe4000bfc5360 */
[----:B------:R-:W1:Y:S01]  /*41c0*/  LDC.64 R28, c[0x0][0x348] ;  /* 0x0000d200ff1c7b82 */ /* 0x000e620000000a00 */
[----:B------:R-:W-:-:S07]  /*41d0*/  UMOV UR5, URZ ;  /* 0x000000ff00057c82 */ /* 0x000fce0008000000 */
[----:B------:R-:W4:Y:S08]  /*41e0*/  LDC.64 R14, c[0x0][0xb10] ;  /* 0x0002c400ff0e7b82 */ /* 0x000f300000000a00 */
[----:B------:R-:W1:Y:S08]  /*41f0*/  LDC.64 R6, c[0x0][0xb18] ;  /* 0x0002c600ff067b82 */ /* 0x000e700000000a00 */
[----:B------:R-:W1:Y:S08]  /*4200*/  LDC.64 R4, c[0x0][0xb28] ;  /* 0x0002ca00ff047b82 */ /* 0x000e700000000a00 */
[----:B--23--:R-:W1:Y:S02]  /*4210*/  LDC R21, c[0x0][0x374] ;  /* 0x0000dd00ff157b82 */ /* 0x00ce640000000800 */
.L_x_73:
[C---:B------:R-:W-:Y:S02]  /*4220*/  LEA R0, R26.reuse, UR4, 0x3 ;  /* 0x000000041a007c11 */ /* 0x040fe4000f8e18ff */
[----:B------:R-:W-:Y:S02]  /*4230*/  SHF.L.U32 R2, R25, 0x1f, RZ ;  /* 0x0000001f19027819 */ /* 0x000fe400000006ff */
[----:B------:R-:W-:Y:S02]  /*4240*/  LEA R16, R26, UR4, 0x4 ;  /* 0x000000041a107c11 */ /* 0x000fe4000f8e20ff */
[----:B--2---:R-:W2:Y:S02]  /*4250*/  SYNCS.PHASECHK.TRANS64.TRYWAIT P0, [R0+URZ+0x50], R2 ;  /* 0x00005002000075a7 */ /* 0x004ea400080011ff */
[----:B--2---:R-:W-:Y:S05]  /*4260*/  @!P0 BRA `(.L_x_66) ;  /* 0x0000004000848947 */ /* 0x004fea0003800000 */
.L_x_129:
[----:B------:R-:W-:Y:S01]  /*4270*/  ISETP.GE.AND P0, PT, R76, 0x1, PT ;  /* 0x000000014c00780c */ /* 0x000fe20003f06270 */
[----:B------:R-:W3:Y:S01]  /*4280*/  LDS.128 R16, [R16+0xe0] ;  /* 0x0000e00010107984 */ /* 0x000ee20000000c00 */
[----:B------:R-:W-:Y:S01]  /*4290*/  ISETP.NE.U32.AND P3, PT, RZ, UR22, PT ;  /* 0x00000016ff007c0c */ /* 0x000fe2000bf65070 */
[----:B--2---:R-:W-:Y:S03]  /*42a0*/  VIADD R0, R0, 0x60 ;  /* 0x0000006000007836 */ /* 0x004fe60000000000 */
[----:B------:R-:W-:Y:S01]  /*42b0*/  ISETP.NE.AND.EX P3, PT, RZ, UR23, PT, P3 ;  /* 0x00000017ff007c0c */ /* 0x000fe2000bf65330 */
[----:B------:R-:W-:Y:S01]  /*42c0*/  @!PT LDS RZ, [RZ] ;  /* 0x00000000fffff984 */ /* 0x000fe20000000800 */
[----:B------:R-:W-:Y:S01]  /*42d0*/  @!PT LDS RZ, [RZ] ;  /* 0x00000000fffff984 */ /* 0x000fe20000000800 */
[----:B------:R-:W-:Y:S01]  /*42e0*/  @!PT LDS RZ, [RZ] ;  /* 0x00000000fffff984 */ /* 0x000fe20000000800 */
[----:B------:R-:W-:Y:S01]  /*42f0*/  @!PT LDS RZ, [RZ] ;  /* 0x00000000fffff984 */ /* 0x000fe20000000800 */
[----:B------:R2:W-:Y:S06]  /*4300*/  MEMBAR.ALL.CTA ;  /* 0x0000000000007992 */ /* 0x0005ec0000008000 */
[----:B--2---:R-:W2:Y:S01]  /*4310*/  FENCE.VIEW.ASYNC.S ;  /* 0x00000000000073c6 */ /* 0x004ea20000000000 */
[----:B------:R-:W-:Y:S04]  /*4320*/  PRMT R0, RZ, 0x654, R0 ;  /* 0x00000654ff007816 */ /* 0x000fe80000000000 */
[----:B--2---:R2:W-:Y:S01]  /*4330*/  SYNCS.ARRIVE.TRANS64.RED.A1T0 RZ, [R0+URZ], RZ ;  /* 0x000000ff00ff79a7 */ /* 0x0045e200081004ff */
[----:B---3--:R-:W-:Y:S11]  /*4340*/  LOP3.LUT P4, RZ, R18, 0x1, RZ, 0xc0, !PT ;  /* 0x0000000112ff7812 */ /* 0x008ff6000788c0ff */
[----:B------:R-:W-:Y:S02]  /*4350*/  @!UPT UIADD3 URZ, UPT, UPT, URZ, URZ, URZ ;  /* 0x000000fffffff290 */ /* 0x000fe4000fffe0ff */
[----:B------:R-:W-:Y:S02]  /*4360*/  @P4 MOV R11, R16 ;  /* 0x00000010000b4202 */ /* 0x000fe40000000f00 */
[----:B------:R-:W-:Y:S01]  /*4370*/  @P4 LOP3.LUT R10, R17, 0xffff, RZ, 0xc0, !PT ;  /* 0x0000ffff110a4812 */ /* 0x000fe200078ec0ff */
[----:B--2---:R-:W-:Y:S06]  /*4380*/  @!P0 BRA `(.L_x_67) ;  /* 0x0000000000a48947 */ /* 0x004fec0003800000 */
[-C--:B-1----:R-:W-:Y:S01]  /*4390*/  IMAD.HI.U32 R0, R21, R7.reuse, RZ ;  /* 0x0000000715007227 */ /* 0x082fe200078e00ff */
[----:B------:R-:W-:Y:S02]  /*43a0*/  ISETP.NE.AND P0, PT, R6, 0x1, PT ;  /* 0x000000010600780c */ /* 0x000fe40003f05270 */
[----:B------:R-:W-:Y:S01]  /*43b0*/  ISETP.NE.AND P2, PT, R76, 0x1, PT ;  /* 0x000000014c00780c */ /* 0x000fe20003f45270 */
[----:B----4-:R-:W-:Y:S01]  /*43c0*/  IMAD.HI.U32 R9, R22, R14, RZ ;  /* 0x0000000e16097227 */ /* 0x010fe200078e00ff */
[----:B------:R-:W-:Y:S02]  /*43d0*/  SHF.R.U32.HI R0, RZ, R20, R0 ;  /* 0x00000014ff007219 */ /* 0x000fe40000011600 */
[----:B------:R-:W-:Y:S01]  /*43e0*/  ISETP.NE.AND P5, PT, R3, 0x1, PT ;  /* 0x000000010300780c */ /* 0x000fe20003fa5270 */
[----:B------:R-:W-:Y:S01]  /*43f0*/  IMAD.HI.U32 R13, R10, R7, RZ ;  /* 0x000000070a0d7227 */ /* 0x000fe200078e00ff */
[----:B------:R-:W-:Y:S02]  /*4400*/  SHF.R.U32.HI R9, RZ, R15, R9 ;  /* 0x0000000fff097219 */ /* 0x000fe40000011609 */
[----:B------:R-:W-:Y:S01]  /*4410*/  SEL R0, R21, R0, !P0 ;  /* 0x0000000015007207 */ /* 0x000fe20004000000 */
[----:B------:R-:W-:Y:S01]  /*4420*/  IMAD.HI.U32 R12, R11, R14, RZ ;  /* 0x0000000e0b0c7227 */ /* 0x000fe200078e00ff */
[----:B------:R-:W-:Y:S03]  /*4430*/  SEL R9, R22, R9, !P5 ;  /* 0x0000000916097207 */ /* 0x000fe60006800000 */
[-C--:B------:R-:W-:Y:S01]  /*4440*/  IMAD.HI.U32 R8, R0, R4.reuse, RZ ;  /* 0x0000000400087227 */ /* 0x080fe200078e00ff */
[----:B------:R-:W-:Y:S03]  /*4450*/  SHF.R.U32.HI R12, RZ, R15, R12 ;  /* 0x0000000fff0c7219 */ /* 0x000fe6000001160c */
[----:B------:R-:W-:Y:S01]  /*4460*/  IMAD.HI.U32 R2, R9, R4, RZ ;  /* 0x0000000409027227 */ /* 0x000fe200078e00ff */
[-C--:B------:R-:W-:Y:S02]  /*4470*/  @P2 SHF.R.U32.HI R0, RZ, R5.reuse, R8 ;  /* 0x00000005ff002219 */ /* 0x080fe40000011608 */
[----:B------:R-:W-:Y:S02]  /*4480*/  SHF.R.U32.HI R8, RZ, R20, R13 ;  /* 0x00000014ff087219 */ /* 0x000fe4000001160d */
[----:B------:R-:W-:Y:S01]  /*4490*/  @P2 SHF.R.U32.HI R9, RZ, R5, R2 ;  /* 0x00000005ff092219 */ /* 0x000fe20000011602 */
[----:B------:R-:W-:Y:S01]  /*44a0*/  IMAD R0, R76, R0, RZ ;  /* 0x000000004c007224 */ /* 0x000fe200078e02ff */
[----:B------:R-:W-:Y:S02]  /*44b0*/  SEL R8, R10, R8, !P0 ;  /* 0x000000080a087207 */ /* 0x000fe40004000000 */
[----:B------:R-:W-:Y:S01]  /*44c0*/  SEL R2, R11, R12, !P5 ;  /* 0x0000000c0b027207 */ /* 0x000fe20006800000 */
[----:B------:R-:W-:Y:S01]  /*44d0*/  IMAD R12, R76, R9, RZ ;  /* 0x000000094c0c7224 */ /* 0x000fe200078e02ff */
[C---:B------:R-:W-:Y:S01]  /*44e0*/  ISETP.GE.AND P0, PT, R8.reuse, R0, PT ;  /* 0x000000000800720c */ /* 0x040fe20003f06270 */
[----:B------:R-:W-:Y:S03]  /*44f0*/  IMAD.HI.U32 R0, R8, R4, RZ ;  /* 0x0000000408007227 */ /* 0x000fe600078e00ff */
[----:B------:R-:W-:Y:S02]  /*4500*/  ISETP.GE.OR P0, PT, R2, R12, P0 ;  /* 0x0000000c0200720c */ /* 0x000fe40000706670 */
[-C--:B------:R-:W-:Y:S04]  /*4510*/  SHF.R.U32.HI R0, RZ, R5.reuse, R0 ;  /* 0x00000005ff007219 */ /* 0x080fe80000011600 */
[----:B------:R-:W-:Y:S05]  /*4520*/  SEL R13, R8, R0, !P2 ;  /* 0x00000000080d7207 */ /* 0x000fea0005000000 */
[----:B------:R-:W-:Y:S02]  /*4530*/  IMAD.MOV R12, RZ, RZ, -R13 ;  /* 0x000000ffff0c7224 */ /* 0x000fe400078e0a0d */
[----:B------:R-:W-:Y:S04]  /*4540*/  @!P0 IMAD.HI.U32 R0, R2, R4, RZ ;  /* 0x0000000402008227 */ /* 0x000fe800078e00ff */
[----:B------:R-:W-:Y:S01]  /*4550*/  IMAD R12, R76, R12, R8 ;  /* 0x0000000c4c0c7224 */ /* 0x000fe200078e0208 */
[----:B------:R-:W-:Y:S04]  /*4560*/  @!P0 SHF.R.U32.HI R0, RZ, R5, R0 ;  /* 0x00000005ff008219 */ /* 0x000fe80000011600 */
[----:B------:R-:W-:Y:S04]  /*4570*/  @!P0 SEL R0, R2, R0, !P2 ;  /* 0x0000000002008207 */ /* 0x000fe80005000000 */
[----:B------:R-:W-:Y:S01]  /*4580*/  @!P0 IADD3 R13, PT, PT, R13, -R0, RZ ;  /* 0x800000000d0d8210 */ /* 0x000fe20007ffe0ff */
[----:B------:R-:W-:Y:S01]  /*4590*/  @!P0 IMAD R0, R9, R12, R0 ;  /* 0x0000000c09008224 */ /* 0x000fe200078e0200 */
[----:B------:R-:W-:Y:S01]  /*45a0*/  IADD3 R9, PT, PT, -R8, RZ, RZ ;  /* 0x000000ff08097210 */ /* 0x000fe20007ffe1ff */
[--C-:B------:R-:W-:Y:S02]  /*45b0*/  IMAD.MOV R12, RZ, RZ, -R2.reuse ;  /* 0x000000ffff0c7224 */ /* 0x100fe400078e0a02 */
[----:B------:R-:W-:Y:S02]  /*45c0*/  @!P0 IMAD R8, R13, R76, R2 ;  /* 0x0000004c0d088224 */ /* 0x000fe400078e0202 */
[----:B------:R-:W-:Y:S02]  /*45d0*/  @!P0 IMAD.MOV.U32 R2, RZ, RZ, R0 ;  /* 0x000000ffff028224 */ /* 0x000fe400078e0000 */
[----:B------:R-:W-:Y:S02]  /*45e0*/  IMAD R11, R3, R12, R11 ;  /* 0x0000000c030b7224 */ /* 0x000fe400078e020b */
[----:B------:R-:W-:Y:S02]  /*45f0*/  IMAD R10, R6, R9, R10 ;  /* 0x00000009060a7224 */ /* 0x000fe400078e020a */
[----:B------:R-:W-:Y:S02]  /*4600*/  IMAD R11, R2, R3, R11 ;  /* 0x00000003020b7224 */ /* 0x000fe400078e020b */
[----:B------:R-:W-:Y:S02]  /*4610*/  IMAD R10, R8, R6, R10 ;  /* 0x00000006080a7224 */ /* 0x000fe400078e020a */
.L_x_67:
[----:B------:R-:W-:Y:S05]  /*4620*/  BRA.U UP1, `(.L_x_68) ;  /* 0x0000000101107547 */ /* 0x000fea000b800000 */
[----:B------:R-:W-:Y:S04]  /*4630*/  MOV R2, UR15 ;  /* 0x0000000f00027c02 */ /* 0x000fe80008000f00 */
[----:B------:R-:W-:Y:S04]  /*4640*/  SHF.L.U32 R2, R2, 0x1f, RZ ;  /* 0x0000001f02027819 */ /* 0x000fe800000006ff */
[----:B------:R-:W2:Y:S02]  /*4650*/  SYNCS.PHASECHK.TRANS64.TRYWAIT P0, [UR4+0x48], R2 ;  /* 0x00004802ff0075a7 */ /* 0x000ea40008001104 */
[----:B--2---:R-:W-:Y:S05]  /*4660*/  @!P0 BRA `(.L_x_69) ;  /* 0x0000003c00988947 */ /* 0x004fea0003800000 */
.L_x_68:
[----:B------:R-:W-:Y:S05]  /*4670*/  BRA.U !UP6, `(.L_x_70) ;  /* 0x000000010e347547 */ /* 0x000fea000b800000 */
[----:B------:R-:W-:Y:S01]  /*4680*/  UPLOP3.LUT UP0, UPT, UPT, UPT, UP5, 0x80, 0x8 ;  /* 0x000000000008789c */ /* 0x000fe20003f0f050 */
[----:B--2---:R-:W-:Y:S02]  /*4690*/  HFMA2 R0, -RZ, RZ, 0, 5.9604644775390625e-08 ;  /* 0x00000001ff007431 */ /* 0x004fe400000001ff */
[----:B------:R-:W-:Y:S03]  /*46a0*/  IMAD.MOV.U32 R142, RZ, RZ, 0x1 ;  /* 0x00000001ff8e7424 */ /* 0x000fe600078e00ff */
[----:B------:R-:W-:Y:S05]  /*46b0*/  PLOP3.LUT P0, PT, PT, PT, UP0, 0x80, 0x8 ;  /* 0x000000000008781c */ /* 0x000fea0003f0f008 */
[----:B------:R-:W2:Y:S01]  /*46c0*/  @UP0 LDCU.64 UR6, c[0x0][0x888] ;  /* 0x00011100ff0607ac */ /* 0x000ea20008000a00 */
[----:B------:R-:W-:Y:S07]  /*46d0*/  @UP0 UIMAD UR8, UR60, UR22, URZ ;  /* 0x000000163c0802a4 */ /* 0x000fee000f8e02ff */
[----:B------:R-:W-:Y:S01]  /*46e0*/  @!P0 PRMT R142, R0, 0x7610, R142 ;  /* 0x00007610008e8816 */ /* 0x000fe2000000008e */
[----:B--2---:R-:W-:Y:S06]  /*46f0*/  @UP0 UIMAD.WIDE UR6, UR8, 0x4, UR6 ;  /* 0x00000004080608a5 */ /* 0x004fec000f8e0206 */
[----:B------:R-:W-:Y:S01]  /*4700*/  IMAD.U32 R8, RZ, RZ, UR6 ;  /* 0x00000006ff087e24 */ /* 0x000fe2000f8e00ff */
[----:B------:R-:W-:Y:S04]  /*4710*/  MOV R9, UR7 ;  /* 0x0000000700097c02 */ /* 0x000fe80008000f00 */
[----:B------:R-:W2:Y:S01]  /*4720*/  @!UP0 LDCU UR6, c[0x0][0x880] ;  /* 0x00011000ff0687ac */ /* 0x000ea20008000800 */
[----:B-----5:R3:W5:Y:S02]  /*4730*/  @P0 LDG.E R83, desc[UR46][R8.64] ;  /* 0x0000002e08530981 */ /* 0x020764000c1e1900 */
[----:B--23--:R-:W-:Y:S07]  /*4740*/  @!P0 IMAD.U32 R83, RZ, RZ, UR6 ;  /* 0x00000006ff538e24 */ /* 0x00cfee000f8e00ff */
.L_x_70:
[----:B-----5:R-:W-:Y:S01]  /*4750*/  @!P3 FSETP.EQ.AND P2, PT, R83, RZ, PT ;  /* 0x000000ff5300b20b */ /* 0x020fe20003f42000 */
[----:B------:R-:W-:Y:S01]  /*4760*/  @!UPT UIADD3 URZ, UPT, UPT, URZ, URZ, URZ ;  /* 0x000000fffffff290 */ /* 0x000fe2000fffe0ff */
[----:B------:R-:W-:Y:S11]  /*4770*/  @!P3 BRA `(.L_x_71) ;  /* 0x000000000014b947 */ /* 0x000ff60003800000 */
[----:B------:R-:W-:Y:S02]  /*4780*/  LOP3.LUT P0, RZ, R142, 0xff, RZ, 0xc0, !PT ;  /* 0x000000ff8eff7812 */ /* 0x000fe4000780c0ff */
[----:B------:R-:W-:Y:S04]  /*4790*/  PLOP3.LUT P2, PT, PT, PT, UP0, 0x80, 0x8 ;  /* 0x000000000008781c */ /* 0x000fe80003f4f008 */
[----:B------:R-:W-:Y:S07]  /*47a0*/  PLOP3.LUT P2, PT, P2, PT, PT, 0x8, 0x80 ;  /* 0x000000000080781c */ /* 0x000fee000174e170 */
[----:B------:R-:W-:Y:S11]  /*47b0*/  @P0 FSETP.EQ.AND P2, PT, R83, RZ, PT ;  /* 0x000000ff5300020b */ /* 0x000ff60003f42000 */
[----:B------:R-:W-:Y:S02]  /*47c0*/  @!UPT UIADD3 URZ, UPT, UPT, URZ, URZ, URZ ;  /* 0x000000fffffff290 */ /* 0x000fe4000fffe0ff */
.L_x_71:
[----:B------:R-:W3:Y:S01]  /*47d0*/  LDC.64 R8, c[0x0][0xb10] ;  /* 0x0002c400ff087b82 */ /* 0x000ee20000000a00 */
[----:B------:R-:W-:Y:S01]  /*47e0*/  ULEA UR13, UR5, UR4, 0x3 ;  /* 0x00000004050d7291 */ /* 0x000fe2000f8e18ff */
[----:B------:R-:W-:Y:S01]  /*47f0*/  SHF.L.U32 R30, R27, 0x1f, RZ ;  /* 0x0000001f1b1e7819 */ /* 0x000fe200000006ff */
[----:B------:R-:W-:Y:S01]  /*4800*/  VIADD R26, R26, 0x1 ;  /* 0x000000011a1a7836 */ /* 0x000fe20000000000 */
[----:B------:R-:W-:Y:S04]  /*4810*/  @P4 SHF.R.U32.HI R24, RZ, 0x10, R17 ;  /* 0x00000010ff184819 */ /* 0x000fe80000011611 */
[----:B------:R-:W5:Y:S02]  /*4820*/  LDC.64 R12, c[0x0][0xb18] ;  /* 0x0002c600ff0c7b82 */ /* 0x000f640000000a00 */
[----:B------:R-:W1:Y:S01]  /*4830*/  SYNCS.PHASECHK.TRANS64.TRYWAIT P5, [UR13+0x30], R30 ;  /* 0x0000301eff0075a7 */ /* 0x000e6200080a110d */
[C---:B---3--:R-:W-:Y:S05]  /*4840*/  @!P1 IMAD.HI.U32 R8, R11.reuse, R8, RZ ;  /* 0x000000080b089227 */ /* 0x048fea00078e00ff */
[----:B--2---:R-:W2:Y:S01]  /*4850*/  @!P1 LDC R0, c[0x0][0xb20] ;  /* 0x0002c800ff009b82 */ /* 0x004ea20000000800 */
[----:B------:R-:W-:Y:S01]  /*4860*/  @!P1 SHF.R.U32.HI R8, RZ, R9, R8 ;  /* 0x00000009ff089219 */ /* 0x000fe20000011608 */
[----:B-----5:R-:W-:Y:S01]  /*4870*/  @!P1 IMAD.HI.U32 R13, R10, R13, RZ ;  /* 0x0000000d0a0d9227 */ /* 0x020fe200078e00ff */
[----:B------:R-:W-:Y:S05]  /*4880*/  @!P1 ISETP.NE.AND P0, PT, R12, 0x1, PT ;  /* 0x000000010c00980c */ /* 0x000fea0003f05270 */
[----:B------:R-:W3:Y:S01]  /*4890*/  @!P1 LDC R2, c[0x0][0xb0c] ;  /* 0x0002c300ff029b82 */ /* 0x000ee20000000800 */
[----:B--2---:R-:W-:Y:S02]  /*48a0*/  @!P1 SHF.R.U32.HI R0, RZ, R0, R13 ;  /* 0x00000000ff009219 */ /* 0x004fe4000001160d */
[----:B---3--:R-:W-:Y:S02]  /*48b0*/  @!P1 ISETP.NE.AND P3, PT, R2, 0x1, PT ;  /* 0x000000010200980c */ /* 0x008fe40003f65270 */
[----:B------:R-:W-:Y:S02]  /*48c0*/  @!P1 SEL R9, R10, R0, !P0 ;  /* 0x000000000a099207 */ /* 0x000fe40004000000 */
[----:B------:R-:W-:Y:S02]  /*48d0*/  ELECT P0, URZ, PT ;  /* 0x0000000000ff782f */ /* 0x000fe40003800000 */
[----:B------:R-:W-:Y:S05]  /*48e0*/  @!P1 SEL R8, R11, R8, !P3 ;  /* 0x000000080b089207 */ /* 0x000fea0005800000 */
[----:B------:R-:W-:Y:S02]  /*48f0*/  @!P1 IMAD.IADD R0, R9, 0x1, -R8 ;  /* 0x0000000109009824 */ /* 0x000fe400078e0a08 */
[----:B------:R-:W-:Y:S02]  /*4900*/  @!P1 IMAD.IADD R8, R8, 0x1, -R9 ;  /* 0x0000000108089824 */ /* 0x000fe400078e0a09 */
[----:B------:R-:W-:Y:S02]  /*4910*/  @!P1 IMAD R11, R0, R2, R11 ;  /* 0x00000002000b9224 */ /* 0x000fe400078e020b */
[----:B------:R-:W-:Y:S01]  /*4920*/  @!P1 IMAD R10, R8, R12, R10 ;  /* 0x0000000c080a9224 */ /* 0x000fe200078e020a */
[----:B-1----:R-:W-:Y:S06]  /*4930*/  @!P5 BRA `(.L_x_72) ;  /* 0x0000003800fcd947 */ /* 0x002fec0003800000 */
.L_x_132:
[----:B------:R-:W-:Y:S01]  /*4940*/  UIADD3 UR57, UPT, UPT, UR13, 0x20, URZ ;  /* 0x000000200d397890 */ /* 0x000fe2000fffe0ff */
[----:B------:R-:W-:Y:S01]  /*4950*/  PLOP3.LUT P0, PT, P2, P0, PT, 0xf2, 0x2f ;  /* 0x00000000002f781c */ /* 0x000fe20001701e72 */
[----:B------:R-:W-:Y:S01]  /*4960*/  UMOV UR30, 0x0 ;  /* 0x00000000001e7882 */ /* 0x000fe20000000000 */
[----:B------:R-:W-:Y:S01]  /*4970*/  UMOV UR31, 0x10000000 ;  /* 0x10000000001f7882 */ /* 0x000fe20000000000 */
[----:B------:R-:W-:Y:S01]  /*4980*/  UPRMT UR14, UR37, 0x654, UR57 ;  /* 0x00000654250e7896 */ /* 0x000fe20008000039 */
[----:B------:R-:W-:Y:S02]  /*4990*/  UMOV UR52, UR60 ;  /* 0x0000003c00347c82 */ /* 0x000fe40008000000 */
[----:B------:R-:W-:Y:S01]  /*49a0*/  UMOV UR49, UR57 ;  /* 0x0000003900317c82 */ /* 0x000fe20008000000 */
[----:B------:R-:W-:Y:S01]  /*49b0*/  UMOV UR44, UR60 ;  /* 0x0000003c002c7c82 */ /* 0x000fe20008000000 */
[----:B------:R-:W-:Y:S01]  /*49c0*/  UMOV UR41, UR57 ;  /* 0x0000003900297c82 */ /* 0x000fe20008000000 */
[----:B------:R-:W-:Y:S01]  /*49d0*/  UMOV UR36, UR60 ;  /* 0x0000003c00247c82 */ /* 0x000fe20008000000 */
[----:B------:R-:W-:Y:S01]  /*49e0*/  UMOV UR33, UR57 ;  /* 0x0000003900217c82 */ /* 0x000fe20008000000 */
[----:B------:R-:W-:Y:S01]  /*49f0*/  UMOV UR28, UR60 ;  /* 0x0000003c001c7c82 */ /* 0x000fe20008000000 */
[----:B------:R-:W-:Y:S01]  /*4a00*/  UMOV UR25, UR57 ;  /* 0x0000003900197c82 */ /* 0x000fe20008000000 */
[----:B------:R-:W-:Y:S01]  /*4a10*/  @!P0 IADD3 R2, P2, PT, R28, 0x580, RZ ;  /* 0x000005801c028810 */ /* 0x000fe20007f5e0ff */
[----:B------:R-:W-:Y:S01]  /*4a20*/  @!P0 IMAD R140, R140, 0x70, RZ ;  /* 0x000000708c8c8824 */ /* 0x000fe200078e02ff */
[----:B------:R-:W-:Y:S01]  /*4a30*/  VOTEU.ALL UP3, P0 ;  /* 0x0000000000ff7886 */ /* 0x000fe20000060000 */
[----:B------:R-:W-:Y:S01]  /*4a40*/  @!P0 IMAD.SHL.U32 R141, R141, 0x40, RZ ;  /* 0x000000408d8d8824 */ /* 0x000fe200078e00ff */
[----:B------:R-:W-:Y:S01]  /*4a50*/  @!P0 R2UR UR7, R2 ;  /* 0x00000000020782ca */ /* 0x000fe200000e0000 */
[----:B-1----:R-:W-:Y:S01]  /*4a60*/  @!P0 IMAD.X R0, RZ, RZ, R29, P2 ;  /* 0x000000ffff008224 */ /* 0x002fe200010e061d */
[----:B------:R-:W-:Y:S01]  /*4a70*/  VOTEU.ALL UP4, P0 ;  /* 0x0000000000ff7886 */ /* 0x000fe20000080000 */
[----:B------:R-:W-:Y:S01]  /*4a80*/  @!P0 R2UR UR58, R140 ;  /* 0x000000008c3a82ca */ /* 0x000fe200000e0000 */
[----:B------:R-:W-:Y:S01]  /*4a90*/  VOTEU.ALL UP2, P0 ;  /* 0x0000000000ff7886 */ /* 0x000fe20000040000 */
[----:B------:R-:W-:Y:S01]  /*4aa0*/  @!P0 R2UR UR59, R141 ;  /* 0x000000008d3b82ca */ /* 0x000fe200000e0000 */
[----:B------:R-:W-:Y:S01]  /*4ab0*/  VOTEU.ALL UP1, P0 ;  /* 0x0000000000ff7886 */ /* 0x000fe20000020000 */
[----:B------:R-:W-:Y:S01]  /*4ac0*/  @!P0 R2UR UR6, R0 ;  /* 0x00000000000682ca */ /* 0x000fe200000e0000 */
[----:B------:R-:W-:Y:S01]  /*4ad0*/  @!UP4 UIMAD UR8, UR5, 0x3800, UR4 ;  /* 0x000038000508c8a4 */ /* 0x000fe2000f8e0204 */
[----:B------:R-:W-:Y:S01]  /*4ae0*/  IMAD.IADD R140, R10, 0x1, R138 ;  /* 0x000000010a8c7824 */ /* 0x000fe200078e028a */
[----:B------:R-:W-:Y:S01]  /*4af0*/  UMOV UR20, UR60 ;  /* 0x0000003c00147c82 */ /* 0x000fe20008000000 */
[----:B------:R-:W-:Y:S01]  /*4b00*/  UMOV UR17, UR57 ;  /* 0x0000003900117c82 */ /* 0x000fe20008000000 */
[----:B------:R-:W-:Y:S01]  /*4b10*/  @!UP4 UIADD3 UR56, UPT, UPT, UR8, 0x200, URZ ;  /* 0x000002000838c890 */ /* 0x000fe2000fffe0ff */
[----:B------:R-:W-:Y:S01]  /*4b20*/  IMAD.U32 R8, RZ, RZ, UR7 ;  /* 0x00000007ff087e24 */ /* 0x000fe2000f8e00ff */
[----:B------:R-:W-:Y:S01]  /*4b30*/  @!UP4 UIADD3 UR48, UPT, UPT, UR8, 0xa00, URZ ;  /* 0x00000a000830c890 */ /* 0x000fe2000fffe0ff */
[----:B------:R-:W-:Y:S01]  /*4b40*/  IMAD.IADD R141, R11, 0x1, R139 ;  /* 0x000000010b8d7824 */ /* 0x000fe200078e028b */
[----:B------:R-:W-:Y:S02]  /*4b50*/  @!UP4 UIADD3 UR50, UPT, UPT, UR58, 0x10, URZ ;  /* 0x000000103a32c890 */ /* 0x000fe4000fffe0ff */
[----:B------:R-:W-:Y:S01]  /*4b60*/  UMOV UR51, UR59 ;  /* 0x0000003b00337c82 */ /* 0x000fe20008000000 */
[----:B------:R-:W-:Y:S01]  /*4b70*/  @!UP4 UIADD3 UR42, UPT, UPT, UR58, 0x20, URZ ;  /* 0x000000203a2ac890 */ /* 0x000fe2000fffe0ff */
[----:B------:R-:W-:Y:S01]  /*4b80*/  IMAD.U32 R9, RZ, RZ, UR6 ;  /* 0x00000006ff097e24 */ /* 0x000fe2000f8e00ff */
[----:B------:R-:W-:Y:S01]  /*4b90*/  @!P0 R2UR UR6, R8 ;  /* 0x00000000080682ca */ /* 0x000fe200000e0000 */
[----:B------:R-:W-:Y:S01]  /*4ba0*/  @!UP4 UIADD3 UR40, UPT, UPT, UR8, 0x1200, URZ ;  /* 0x000012000828c890 */ /* 0x000fe2000fffe0ff */
[----:B------:R-:W-:Y:S02]  /*4bb0*/  UMOV UR43, UR59 ;  /* 0x0000003b002b7c82 */ /* 0x000fe40008000000 */
[----:B------:R-:W-:Y:S01]  /*4bc0*/  @!P0 R2UR UR7, R9 ;  /* 0x00000000090782ca */ /* 0x000fe200000e0000 */
[----:B------:R-:W-:Y:S02]  /*4bd0*/  @!UP4 UIADD3 UR34, UPT, UPT, UR58, 0x30, URZ ;  /* 0x000000303a22c890 */ /* 0x000fe4000fffe0ff */
[----:B------:R-:W-:Y:S01]  /*4be0*/  @!UP4 UIADD3 UR32, UPT, UPT, UR8, 0x1a00, URZ ;  /* 0x00001a000820c890 */ /* 0x000fe2000fffe0ff */
[----:B------:R-:W-:Y:S01]  /*4bf0*/  UMOV UR35, UR59 ;  /* 0x0000003b00237c82 */ /* 0x000fe20008000000 */
[----:B------:R-:W-:Y:S02]  /*4c00*/  @!UP4 UIADD3 UR26, UPT, UPT, UR58, 0x40, URZ ;  /* 0x000000403a1ac890 */ /* 0x000fe4000fffe0ff */
[----:B------:R-:W-:Y:S01]  /*4c10*/  @!UP4 UIADD3 UR24, UPT, UPT, UR8, 0x2200, URZ ;  /* 0x000022000818c890 */ /* 0x000fe2000fffe0ff */
[----:B------:R-:W-:Y:S01]  /*4c20*/  UMOV UR27, UR59 ;  /* 0x0000003b001b7c82 */ /* 0x000fe20008000000 */
[----:B------:R-:W-:Y:S04]  /*4c30*/  @!UP4 UIADD3 UR18, UPT, UPT, UR58, 0x50, URZ ;  /* 0x000000503a12c890 */ /* 0x000fe8000fffe0ff */
[----:B------:R1:W-:Y:S01]  /*4c40*/  @!UP3 UTMALDG.3D [UR56], [UR6], desc[UR30] ;  /* 0x00001e380600b5b4 */ /* 0x0003e20008011000 */
[----:B------:R-:W-:Y:S01]  /*4c50*/  VOTEU.ALL UP3, P0 ;  /* 0x0000000000ff7886 */ /* 0x000fe20000060000 */
[----:B------:R-:W-:Y:S01]  /*4c60*/  @!UP4 UIADD3 UR16, UPT, UPT, UR8, 0x2a00, URZ ;  /* 0x00002a000810c890 */ /* 0x000fe2000fffe0ff */
[----:B------:R-:W-:Y:S01]  /*4c70*/  UMOV UR19, UR59 ;  /* 0x0000003b00137c82 */ /* 0x000fe20008000000 */
[----:B------:R-:W-:Y:S02]  /*4c80*/  @!UP4 UIADD3 UR10, UPT, UPT, UR58, 0x60, URZ ;  /* 0x000000603a0ac890 */ /* 0x000fe4000fffe0ff */
[----:B------:R-:W-:Y:S01]  /*4c90*/  @!UP4 UIADD3 UR8, UPT, UPT, UR8, 0x3200, URZ ;  /* 0x000032000808c890 */ /* 0x000fe2000fffe0ff */
[----:B------:R-:W-:Y:S01]  /*4ca0*/  @!UP2 UTMALDG.3D [UR48], [UR6], desc[UR30] ;  /* 0x00001e300600a5b4 */ /* 0x000fe20008011000 */
[----:B------:R-:W-:Y:S01]  /*4cb0*/  VOTEU.ALL UP2, P0 ;  /* 0x0000000000ff7886 */ /* 0x000fe20000040000 */
[----:B------:R-:W-:Y:S01]  /*4cc0*/  UMOV UR12, UR60 ;  /* 0x0000003c000c7c82 */ /* 0x000fe20008000000 */
[----:B------:R-:W-:Y:S01]  /*4cd0*/  UMOV UR9, UR57 ;  /* 0x0000003900097c82 */ /* 0x000fe20008000000 */
[----:B------:R-:W-:Y:S01]  /*4ce0*/  UMOV UR11, UR59 ;  /* 0x0000003b000b7c82 */ /* 0x000fe20008000000 */
[----:B------:R-:W-:Y:S01]  /*4cf0*/  UIADD3 UR5, UPT, UPT, UR5, 0x1, URZ ;  /* 0x0000000105057890 */ /* 0x000fe2000fffe0ff */
[----:B------:R-:W-:Y:S01]  /*4d00*/  @!UP1 UTMALDG.3D [UR40], [UR6], desc[UR30] ;  /* 0x00001e28060095b4 */ /* 0x000fe20008011000 */
[----:B------:R-:W-:Y:S01]  /*4d10*/  VOTEU.ALL UP1, P0 ;  /* 0x0000000000ff7886 */ /* 0x000fe20000020000 */
[----:B------:R-:W-:Y:S01]  /*4d20*/  @!UP3 UTMALDG.3D [UR32], [UR6], desc[UR30] ;  /* 0x00001e200600b5b4 */ /* 0x000fe20008011000 */
[----:B------:R-:W-:Y:S01]  /*4d30*/  @!UP2 UTMALDG.3D [UR24], [UR6], desc[UR30] ;  /* 0x00001e180600a5b4 */ /* 0x000fe20008011000 */
[----:B------:R-:W-:Y:S01]  /*4d40*/  VOTEU.ALL UP2, P0 ;  /* 0x0000000000ff7886 */ /* 0x000fe20000040000 */
[----:B-1----:R-:W-:Y:S01]  /*4d50*/  @P4 R2UR UR60, R24 ;  /* 0x00000000183c42ca */ /* 0x002fe200000e0000 */
[----:B------:R-:W-:Y:S01]  /*4d60*/  @!UP1 UTMALDG.3D [UR16], [UR6], desc[UR30] ;  /* 0x00001e10060095b4 */ /* 0x000fe20008011000 */
[----:B------:R-:W-:Y:S04]  /*4d70*/  UISETP.NE.AND UP1, UPT, UR5, 0x2, UPT ;  /* 0x000000020500788c */ /* 0x000fe8000bf25270 */
[----:B------:R-:W-:Y:S01]  /*4d80*/  USEL UR5, UR5, URZ, UP1 ;  /* 0x000000ff05057287 */ /* 0x000fe20008800000 */
[----:B------:R1:W-:Y:S01]  /*4d90*/  @!UP2 UTMALDG.3D [UR8], [UR6], desc[UR30] ;  /* 0x00001e080600a5b4 */ /* 0x0003e20008011000 */
[----:B------:R2:W-:Y:S01]  /*4da0*/  @!P0 SYNCS.ARRIVE.TRANS64.RED.A0TR RZ, [UR13+0x20], R23 ;  /* 0x00002017ffff89a7 */ /* 0x0005e2000830040d */
[C---:B------:R-:W-:Y:S04]  /*4db0*/  ISETP.NE.AND P0, PT, R26.reuse, 0x2, PT ;  /* 0x000000021a00780c */ /* 0x040fe80003f05270 */
[----:B------:R-:W-:Y:S02]  /*4dc0*/  SEL R0, RZ, 0x1, P0 ;  /* 0x00000001ff007807 */ /* 0x000fe40000000000 */
[----:B------:R-:W-:Y:S02]  /*4dd0*/  SEL R26, R26, RZ, P0 ;  /* 0x000000ff1a1a7207 */ /* 0x000fe40000000000 */
[----:B------:R-:W-:Y:S01]  /*4de0*/  LOP3.LUT R25, R25, R0, RZ, 0x3c, !PT ;  /* 0x0000000019197212 */ /* 0x000fe200078e3cff */
[----:B------:R-:W-:Y:S01]  /*4df0*/  SYNCS.ARRIVE.TRANS64.RED.A1T0 RZ, [UR14], RZ ;  /* 0x000000ffffff79a7 */ /* 0x000fe2000810040e */
[----:B-1----:R-:W-:Y:S02]  /*4e00*/  USEL UR6, URZ, 0x1, UP1 ;  /* 0x00000001ff067887 */ /* 0x002fe40008800000 */
[----:B------:R-:W-:Y:S04]  /*4e10*/  UPLOP3.LUT UP1, UPT, UPT, UPT, UPT, 0x80, 0x8 ;  /* 0x000000000008789c */ /* 0x000fe80003f2f070 */
[----:B------:R-:W-:Y:S01]  /*4e20*/  LOP3.LUT R27, R27, UR6, RZ, 0x3c, !PT ;  /* 0x000000061b1b7c12 */ /* 0x000fe2000f8e3cff */
[----:B------:R-:W-:Y:S06]  /*4e30*/  @P4 BRA `(.L_x_73) ;  /* 0xfffffff000f84947 */ /* 0x000fec000383ffff */
[----:B------:R-:W-:Y:S01]  /*4e40*/  UIADD3 UR6, UPT, UPT, UR4, 0x30, URZ ;  /* 0x0000003004067890 */ /* 0x000fe2000fffe0ff */
[----:B------:R-:W-:-:S03]  /*4e50*/  SHF.L.U32 R2, R27, 0x1f, RZ ;  /* 0x0000001f1b027819 */ /* 0x000fc600000006ff */
[----:B------:R-:W-:-:S09]  /*4e60*/  ULEA UR4, UR5, UR6, 0x3 ;  /* 0x0000000605047291 */ /* 0x000fd2000f8e18ff */
[----:B------:R-:W1:Y:S02]  /*4e70*/  SYNCS.PHASECHK.TRANS64.TRYWAIT P0, [UR4], R2 ;  /* 0x00000002ff0075a7 */ /* 0x000e640008001104 */
[----:B-1----:R-:W-:Y:S05]  /*4e80*/  @!P0 BRA `(.L_x_74) ;  /* 0x0000003400c08947 */ /* 0x002fea0003800000 */
.L_x_134:
[----:B------:R-:W-:-:S04]  /*4e90*/  UIADD3 UR4, UPT, UPT, UR5, 0x1, URZ ;  /* 0x0000000105047890 */ /* 0x000fc8000fffe0ff */
[----:B------:R-:W-:-:S04]  /*4ea0*/  UISETP.NE.AND UP0, UPT, UR4, 0x2, UPT ;  /* 0x000000020400788c */ /* 0x000fc8000bf05270 */
[----:B------:R-:W-:Y:S02]  /*4eb0*/  USEL UR5, URZ, 0x1, UP0 ;  /* 0x00000001ff057887 */ /* 0x000fe40008000000 */
[----:B------:R-:W-:-:S04]  /*4ec0*/  USEL UR4, UR4, URZ, UP0 ;  /* 0x000000ff04047287 */ /* 0x000fc80008000000 */
[----:B------:R-:W-:Y:S01]  /*4ed0*/  ULEA UR4, UR4, UR6, 0x3 ;  /* 0x0000000604047291 */ /* 0x000fe2000f8e18ff */
[----:B-1----:R-:W-:-:S04]  /*4ee0*/  LOP3.LUT R2, R27, UR5, RZ, 0x3c, !PT ;  /* 0x000000051b027c12 */ /* 0x002fc8000f8e3cff */
[----:B------:R-:W-:Y:S01]  /*4ef0*/  SHF.L.U32 R2, R2, 0x1f, RZ ;  /* 0x0000001f02027819 */ /* 0x000fe200000006ff */
[----:B------:R-:W-:-:S07]  /*4f00*/  IMAD.U32 R0, RZ, RZ, UR4 ;  /* 0x00000004ff007e24 */ /* 0x000fce000f8e00ff */
.L_x_75:
[----:B-1----:R1:W3:Y:S02]  /*4f10*/  SYNCS.PHASECHK.TRANS64.TRYWAIT P0, [R0+URZ], R2 ;  /* 0x00000002000075a7 */ /* 0x0022e400080011ff */
[----:B---3--:R-:W-:Y:S05]  /*4f20*/  @!P0 NANOSLEEP.SYNCS 0x989680 ;  /* 0x009896800000895d */ /* 0x008fea0003900000 */
[----:B------:R-:W3:Y:S02]  /*4f30*/  @!P0 SYNCS.PHASECHK.TRANS64 P0, [R0+URZ], R2 ;  /* 0x00000002000085a7 */ /* 0x000ee400080010ff */
[----:B---3--:R-:W-:Y:S05]  /*4f40*/  @P0 EXIT ;  /* 0x000000000000094d */ /* 0x008fea0003800000 */
[----:B------:R-:W-:Y:S05]  /*4f50*/  BRA `(.L_x_75) ;  /* 0xfffffffc00ec7947 */ /* 0x000fea000383ffff */
.L_x_65:
[----:B------:R-:W-:-:S06]  /*4f60*/  UISETP.GE.AND UP1, UPT, UR10, 0x4, UPT ;  /* 0x000000040a00788c */ /* 0x000fcc000bf26270 */
[----:B------:R-:W-:-:S13]  /*4f70*/  PLOP3.LUT P0, PT, PT, PT, UP1, 0x80, 0x8 ;  /* 0x000000000008781c */ /* 0x000fda0003f0f018 */
[----:B------:R-:W-:Y:S05]  /*4f80*/  @!P0 EXIT ;  /* 0x000000000000894d */ /* 0x000fea0003800000 */
[----:B------:R-:W-:Y:S01]  /*4f90*/  BAR.SYNC.DEFER_BLOCKING 0x6, 0xa0 ;  /* 0x0182800000007b1d */ /* 0x000fe20000010000 */
[C---:B------:R-:W-:Y:S01]  /*4fa0*/  IMAD.SHL.U32 R3, R153.reuse, 0x10, RZ ;  /* 0x0000001099037824 */ /* 0x040fe200078e00ff */
[----:B------:R-:W-:Y:S01]  /*4fb0*/  SHF.R.U32.HI R4, RZ, 0x1, R153 ;  /* 0x00000001ff047819 */ /* 0x000fe20000011699 */
[C---:B------:R-:W-:Y:S01]  /*4fc0*/  IMAD.SHL.U32 R2, R153.reuse, 0x8, RZ ;  /* 0x0000000899027824 */ /* 0x040fe200078e00ff */
[----:B------:R-:W-:Y:S01]  /*4fd0*/  CS2R R150, SRZ ;  /* 0x0000000000967805 */ /* 0x000fe2000001ff00 */
[----:B------:R-:W-:Y:S01]  /*4fe0*/  IMAD.U32 R16, R153, 0x10000, RZ ;  /* 0x0001000099107824 */ /* 0x000fe200078e00ff */
[----:B------:R-:W-:Y:S02]  /*4ff0*/  UMOV UR36, 0x400 ;  /* 0x0000040000247882 */ /* 0x000fe40000000000 */
[----:B------:R-:W1:Y:S01]  /*5000*/  LDC R145, c[0x0][0x370] ;  /* 0x0000dc00ff917b82 */ /* 0x000e620000000800 */
[----:B------:R-:W-:Y:S01]  /*5010*/  ULEA UR36, UR37, UR36, 0x18 ;  /* 0x0000002425247291 */ /* 0x000fe2000f8ec0ff */
[----:B------:R-:W-:Y:S01]  /*5020*/  LOP3.LUT R5, R3, 0x40, RZ, 0xc0, !PT ;  /* 0x0000004003057812 */ /* 0x000fe200078ec0ff */
[----:B------:R-:W-:Y:S01]  /*5030*/  IMAD.SHL.U32 R146, R153, 0x2, RZ ;  /* 0x0000000299927824 */ /* 0x000fe200078e00ff */
[----:B------:R-:W-:Y:S01]  /*5040*/  LOP3.LUT R2, R2, 0x300, RZ, 0xc0, !PT ;  /* 0x0000030002027812 */ /* 0x000fe200078ec0ff */
[----:B------:R-:W-:Y:S01]  /*5050*/  IMAD.MOV.U32 R152, RZ, RZ, 0x1 ;  /* 0x00000001ff987424 */ /* 0x000fe200078e00ff */
[----:B------:R-:W-:Y:S01]  /*5060*/  LOP3.LUT R4, R5, 0x8, R4, 0xf8, !PT ;  /* 0x0000000805047812 */ /* 0x000fe200078ef804 */
[----:B------:R-:W-:Y:S01]  /*5070*/  IMAD.MOV.U32 R81, RZ, RZ, RZ ;  /* 0x000000ffff517224 */ /* 0x000fe200078e00ff */
[----:B------:R-:W2:Y:S01]  /*5080*/  LDC R78, c[0x0][0xb0c] ;  /* 0x0002c300ff4e7b82 */ /* 0x000ea20000000800 */
[--C-:B------:R-:W-:Y:S01]  /*5090*/  LOP3.LUT R2, R2, 0x30, R3.reuse, 0xf8, !PT ;  /* 0x0000003002027812 */ /* 0x100fe200078ef803 */
[----:B------:R-:W-:Y:S01]  /*50a0*/  IMAD.MOV.U32 R155, RZ, RZ, RZ ;  /* 0x000000ffff9b7224 */ /* 0x000fe200078e00ff */
[----:B------:R-:W-:Y:S01]  /*50b0*/  LOP3.LUT R16, R16, 0x600000, RZ, 0xc0, !PT ;  /* 0x0060000010107812 */ /* 0x000fe200078ec0ff */
[----:B------:R-:W-:Y:S01]  /*50c0*/  IMAD.MOV.U32 R149, RZ, RZ, RZ ;  /* 0x000000ffff957224 */ /* 0x000fe200078e00ff */
[----:B------:R-:W-:Y:S01]  /*50d0*/  LOP3.LUT R146, R4, 0x8, R146, 0x78, !PT ;  /* 0x0000000804927812 */ /* 0x000fe200078e7892 */
[----:B------:R-:W4:Y:S01]  /*50e0*/  LDCU.64 UR44, c[0x0][0x348] ;  /* 0x00006900ff2c77ac */ /* 0x000f220008000a00 */
[----:B------:R-:W-:Y:S01]  /*50f0*/  LOP3.LUT R2, R2, 0x80, R3, 0xf8, !PT ;  /* 0x0000008002027812 */ /* 0x000fe200078ef803 */
[----:B------:R-:W1:Y:S01]  /*5100*/  LDC R143, c[0x0][0xb20] ;  /* 0x0002c800ff8f7b82 */ /* 0x000e620000000800 */
[----:B------:R-:W3:Y:S01]  /*5110*/  LDS R0, [UR36+0x100] ;  /* 0x00010024ff007984 */ /* 0x000ee20008000800 */
[----:B------:R-:W-:Y:S01]  /*5120*/  LOP3.LUT R153, R153, 0x60, RZ, 0xc0, !PT ;  /* 0x0000006099997812 */ /* 0x000fe200078ec0ff */
[----:B------:R-:W1:Y:S01]  /*5130*/  LDCU.64 UR42, c[0x0][0x888] ;  /* 0x00011100ff2a77ac */ /* 0x000e620008000a00 */
[----:B------:R-:W-:Y:S01]  /*5140*/  LOP3.LUT R146, R2, R146, RZ, 0xfc, !PT ;  /* 0x0000009202927212 */ /* 0x000fe200078efcff */
[----:B------:R-:W-:-:S03]  /*5150*/  UIADD3 UR41, UPT, UPT, UR36, 0x200, URZ ;  /* 0x0000020024297890 */ /* 0x000fc6000fffe0ff */
[----:B------:R-:W1:Y:S01]  /*5160*/  LDC R77, c[0x0][0xb30] ;  /* 0x0002cc00ff4d7b82 */ /* 0x000e620000000800 */
[----:B------:R-:W-:Y:S01]  /*5170*/  UMOV UR38, URZ ;  /* 0x000000ff00267c82 */ /* 0x000fe20008000000 */
[----:B------:R-:W-:-:S06]  /*5180*/  UMOV UR39, URZ ;  /* 0x000000ff00277c82 */ /* 0x000fcc0008000000 */
[----:B------:R-:W1:Y:S08]  /*5190*/  LDC.64 R136, c[0x0][0xb10] ;  /* 0x0002c400ff887b82 */ /* 0x000e700000000a00 */
[----:B------:R-:W1:Y:S08]  /*51a0*/  LDC.64 R74, c[0x0][0xb18] ;  /* 0x0002c600ff4a7b82 */ /* 0x000e700000000a00 */
[----:B------:R-:W1:Y:S08]  /*51b0*/  LDC.64 R132, c[0x0][0x888] ;  /* 0x00022200ff847b82 */ /* 0x000e700000000a00 */
[----:B------:R-:W1:Y:S01]  /*51c0*/  LDC.64 R72, c[0x0][0xb28] ;  /* 0x0002ca00ff487b82 */ /* 0x000e620000000a00 */
[----:B---3--:R-:W-:-:S07]  /*51d0*/  IMAD.IADD R16, R0, 0x1, R16 ;  /* 0x0000000100107824 */ /* 0x008fce00078e0210 */
[----:B------:R-:W3:Y:S08]  /*51e0*/  LDC.64 R134, c[0x0][0x890] ;  /* 0x00022400ff867b82 */ /* 0x000ef00000000a00 */
[----:B------:R-:W1:Y:S08]  /*51f0*/  LDC.64 R130, c[0x0][0x8b0] ;  /* 0x00022c00ff827b82 */ /* 0x000e700000000a00 */
[----:B------:R-:W1:Y:S08]  /*5200*/  LDC.64 R128, c[0x0][0x8a8] ;  /* 0x00022a00ff807b82 */ /* 0x000e700000000a00 */
[----:B--2-4-:R-:W1:Y:S02]  /*5210*/  LDC R144, c[0x0][0x374] ;  /* 0x0000dd00ff907b82 */ /* 0x014e640000000800 */
.L_x_101:
[C---:B------:R-:W-:Y:S02]  /*5220*/  LEA R0, R155.reuse, UR36, 0x3 ;  /* 0x000000249b007c11 */ /* 0x040fe4000f8e18ff */
[----:B------:R-:W-:Y:S02]  /*5230*/  SHF.L.U32 R2, R150, 0x1f, RZ ;  /* 0x0000001f96027819 */ /* 0x000fe400000006ff */
[----:B------:R-:W-:Y:S02]  /*5240*/  LEA R20, R155, UR36, 0x4 ;  /* 0x000000249b147c11 */ /* 0x000fe4000f8e20ff */
[----:B------:R-:W2:Y:S02]  /*5250*/  SYNCS.PHASECHK.TRANS64.TRYWAIT P0, [R0+URZ+0x50], R2 ;  /* 0x00005002000075a7 */ /* 0x000ea400080011ff */
[----:B--2---:R-:W-:Y:S05]  /*5260*/  @!P0 BRA `(.L_x_76) ;  /* 0x0000003000e08947 */ /* 0x004fea0003800000 */
.L_x_135:
[----:B------:R-:W4:Y:S01]  /*5270*/  LDC.64 R10, c[0x0][0xb10] ;  /* 0x0002c400ff0a7b82 */ /* 0x000f220000000a00 */
[----:B------:R-:W3:Y:S01]  /*5280*/  LDS.128 R20, [R20+0xe0] ;  /* 0x0000e00014147984 */ /* 0x000ee20000000c00 */
[----:B-1----:R-:W-:Y:S01]  /*5290*/  ISETP.NE.AND P1, PT, R77, 0x1, PT ;  /* 0x000000014d00780c */ /* 0x002fe20003f25270 */
[----:B--2---:R-:W-:Y:S01]  /*52a0*/  VIADD R0, R0, 0x60 ;  /* 0x0000006000007836 */ /* 0x004fe20000000000 */
[----:B------:R-:W-:Y:S04]  /*52b0*/  ISETP.GE.AND P0, PT, R76, 0x1, PT ;  /* 0x000000014c00780c */ /* 0x000fe80003f06270 */
[----:B------:R-:W1:Y:S01]  /*52c0*/  LDC.64 R8, c[0x0][0xb18] ;  /* 0x0002c600ff087b82 */ /* 0x000e620000000a00 */
[----:B------:R-:W-:Y:S01]  /*52d0*/  PRMT R0, RZ, 0x654, R0 ;  /* 0x00000654ff007816 */ /* 0x000fe20000000000 */
[----:B------:R-:W-:Y:S01]  /*52e0*/  @!PT LDS RZ, [RZ] ;  /* 0x00000000fffff984 */ /* 0x000fe20000000800 */
[----:B------:R-:W-:Y:S01]  /*52f0*/  @!PT LDS RZ, [RZ] ;  /* 0x00000000fffff984 */ /* 0x000fe20000000800 */
[----:B------:R-:W-:Y:S01]  /*5300*/  @!PT LDS RZ, [RZ] ;  /* 0x00000000fffff984 */ /* 0x000fe20000000800 */
[----:B------:R-:W-:Y:S01]  /*5310*/  @!PT LDS RZ, [RZ] ;  /* 0x00000000fffff984 */ /* 0x000fe20000000800 */
[----:B------:R2:W-:Y:S06]  /*5320*/  MEMBAR.ALL.CTA ;  /* 0x0000000000007992 */ /* 0x0005ec0000008000 */
[----:B--2---:R-:W2:Y:S01]  /*5330*/  FENCE.VIEW.ASYNC.S ;  /* 0x00000000000073c6 */ /* 0x004ea20000000000 */
[----:B------:R-:W1:Y:S08]  /*5340*/  @!P1 LDC R12, c[0x0][0xb20] ;  /* 0x0002c800ff0c9b82 */ /* 0x000e700000000800 */
[----:B------:R-:W1:Y:S01]  /*5350*/  @!P1 LDC R7, c[0x0][0xb0c] ;  /* 0x0002c300ff079b82 */ /* 0x000e620000000800 */
[----:B--2---:R2:W-:Y:S01]  /*5360*/  SYNCS.ARRIVE.TRANS64.RED.A1T0 RZ, [R0+URZ], RZ ;  /* 0x000000ff00ff79a7 */ /* 0x0045e200081004ff */
[----:B---3--:R-:W-:Y:S04]  /*5370*/  LOP3.LUT P4, RZ, R22, 0x1, RZ, 0xc0, !PT ;  /* 0x0000000116ff7812 */ /* 0x008fe8000788c0ff */
[----:B------:R-:W-:Y:S09]  /*5380*/  P2R R154, PR, RZ, 0x10 ;  /* 0x00000010ff9a7803 */ /* 0x000ff20000000000 */
[----:B------:R-:W-:Y:S02]  /*5390*/  @P4 MOV R80, R20 ;  /* 0x0000001400504202 */ /* 0x000fe40000000f00 */
[----:B------:R-:W-:Y:S01]  /*53a0*/  @P4 LOP3.LUT R79, R21, 0xffff, RZ, 0xc0, !PT ;  /* 0x0000ffff154f4812 */ /* 0x000fe200078ec0ff */
[----:B--2-4-:R-:W-:Y:S06]  /*53b0*/  @!P0 BRA `(.L_x_77) ;  /* 0x0000000000a48947 */ /* 0x014fec0003800000 */
[----:B------:R-:W-:Y:S01]  /*53c0*/  IMAD.HI.U32 R0, R144, R75, RZ ;  /* 0x0000004b90007227 */ /* 0x000fe200078e00ff */
[----:B------:R-:W-:Y:S02]  /*53d0*/  ISETP.NE.AND P0, PT, R74, 0x1, PT ;  /* 0x000000014a00780c */ /* 0x000fe40003f05270 */
[----:B------:R-:W-:Y:S01]  /*53e0*/  ISETP.NE.AND P2, PT, R76, 0x1, PT ;  /* 0x000000014c00780c */ /* 0x000fe20003f45270 */
[----:B------:R-:W-:Y:S01]  /*53f0*/  IMAD.HI.U32 R4, R145, R136, RZ ;  /* 0x0000008891047227 */ /* 0x000fe200078e00ff */
[----:B------:R-:W-:Y:S02]  /*5400*/  SHF.R.U32.HI R0, RZ, R143, R0 ;  /* 0x0000008fff007219 */ /* 0x000fe40000011600 */
[----:B------:R-:W-:Y:S01]  /*5410*/  ISETP.NE.AND P3, PT, R78, 0x1, PT ;  /* 0x000000014e00780c */ /* 0x000fe20003f65270 */
[----:B------:R-:W-:Y:S01]  /*5420*/  IMAD.HI.U32 R6, R79, R75, RZ ;  /* 0x0000004b4f067227 */ /* 0x000fe200078e00ff */
[-C--:B------:R-:W-:Y:S02]  /*5430*/  SHF.R.U32.HI R4, RZ, R137.reuse, R4 ;  /* 0x00000089ff047219 */ /* 0x080fe40000011604 */
[----:B------:R-:W-:Y:S01]  /*5440*/  SEL R0, R144, R0, !P0 ;  /* 0x0000000090007207 */ /* 0x000fe20004000000 */
[----:B------:R-:W-:Y:S01]  /*5450*/  IMAD.HI.U32 R5, R80, R136, RZ ;  /* 0x0000008850057227 */ /* 0x000fe200078e00ff */
[----:B------:R-:W-:Y:S03]  /*5460*/  SEL R4, R145, R4, !P3 ;  /* 0x0000000491047207 */ /* 0x000fe60005800000 */
[-C--:B------:R-:W-:Y:S01]  /*5470*/  IMAD.HI.U32 R3, R0, R72.reuse, RZ ;  /* 0x0000004800037227 */ /* 0x080fe200078e00ff */
[----:B------:R-:W-:Y:S03]  /*5480*/  SHF.R.U32.HI R5, RZ, R137, R5 ;  /* 0x00000089ff057219 */ /* 0x000fe60000011605 */
[----:B------:R-:W-:Y:S01]  /*5490*/  IMAD.HI.U32 R2, R4, R72, RZ ;  /* 0x0000004804027227 */ /* 0x000fe200078e00ff */
[----:B------:R-:W-:Y:S02]  /*54a0*/  @P2 SHF.R.U32.HI R0, RZ, R73, R3 ;  /* 0x00000049ff002219 */ /* 0x000fe40000011603 */
[----:B------:R-:W-:Y:S02]  /*54b0*/  SHF.R.U32.HI R3, RZ, R143, R6 ;  /* 0x0000008fff037219 */ /* 0x000fe40000011606 */
[----:B------:R-:W-:Y:S01]  /*54c0*/  @P2 SHF.R.U32.HI R4, RZ, R73, R2 ;  /* 0x00000049ff042219 */ /* 0x000fe20000011602 */
[----:B------:R-:W-:Y:S01]  /*54d0*/  IMAD R0, R76, R0, RZ ;  /* 0x000000004c007224 */ /* 0x000fe200078e02ff */
[----:B------:R-:W-:Y:S02]  /*54e0*/  SEL R3, R79, R3, !P0 ;  /* 0x000000034f037207 */ /* 0x000fe40004000000 */
[----:B------:R-:W-:Y:S01]  /*54f0*/  SEL R2, R80, R5, !P3 ;  /* 0x0000000550027207 */ /* 0x000fe20005800000 */
[----:B------:R-:W-:Y:S01]  /*5500*/  IMAD R5, R76, R4, RZ ;  /* 0x000000044c057224 */ /* 0x000fe200078e02ff */
[C---:B------:R-:W-:Y:S01]  /*5510*/  ISETP.GE.AND P0, PT, R3.reuse, R0, PT ;  /* 0x000000000300720c */ /* 0x040fe20003f06270 */
[C---:B------:R-:W-:Y:S03]  /*5520*/  IMAD.HI.U32 R0, R3.reuse, R72, RZ ;  /* 0x0000004803007227 */ /* 0x040fe600078e00ff */
[C---:B------:R-:W-:Y:S02]  /*5530*/  ISETP.GE.OR P0, PT, R2.reuse, R5, P0 ;  /* 0x000000050200720c */ /* 0x040fe40000706670 */
[----:B------:R-:W-:Y:S04]  /*5540*/  SHF.R.U32.HI R0, RZ, R73, R0 ;  /* 0x00000049ff007219 */ /* 0x000fe80000011600 */
[C---:B------:R-:W-:Y:S05]  /*5550*/  SEL R6, R3.reuse, R0, !P2 ;  /* 0x0000000003067207 */ /* 0x040fea0005000000 */
        /* <DEDUP_REMOVED lines=14> */
[----:B------:R-:W-:Y:S07]  /*5640*/  IMAD R79, R3, R74, R79 ;  /* 0x0000004a034f7224 */ /* 0x000fee00078e024f */
.L_x_77:
[----:B------:R-:W-:Y:S01]  /*5650*/  @!P1 IMAD.HI.U32 R0, R80, R10, RZ ;  /* 0x0000000a50009227 */ /* 0x000fe200078e00ff */
[----:B-1----:R-:W-:Y:S01]  /*5660*/  @!P1 ISETP.NE.AND P0, PT, R8, 0x1, PT ;  /* 0x000000010800980c */ /* 0x002fe20003f05270 */
[----:B------:R-:W-:Y:S01]  /*5670*/  ULOP3.LUT UP0, URZ, UR41, 0x90, URZ, 0xc0, !UPT ;  /* 0x0000009029ff7892 */ /* 0x000fe2000f80c0ff */
[----:B------:R-:W-:Y:S01]  /*5680*/  @!P1 ISETP.NE.AND P2, PT, R7, 0x1, PT ;  /* 0x000000010700980c */ /* 0x000fe20003f45270 */
[----:B------:R-:W-:Y:S01]  /*5690*/  @!P1 IMAD.HI.U32 R2, R79, R9, RZ ;  /* 0x000000094f029227 */ /* 0x000fe200078e00ff */
[----:B------:R-:W-:Y:S02]  /*56a0*/  @!P1 SHF.R.U32.HI R0, RZ, R11, R0 ;  /* 0x0000000bff009219 */ /* 0x000fe40000011600 */
[----:B------:R-:W-:Y:S01]  /*56b0*/  @P4 SHF.R.U32.HI R148, RZ, 0x10, R21 ;  /* 0x00000010ff944819 */ /* 0x000fe20000011615 */
[----:B------:R-:W-:Y:S01]  /*56c0*/  VIADD R155, R155, 0x1 ;  /* 0x000000019b9b7836 */ /* 0x000fe20000000000 */
[----:B------:R-:W-:Y:S02]  /*56d0*/  @!P1 SHF.R.U32.HI R2, RZ, R12, R2 ;  /* 0x0000000cff029219 */ /* 0x000fe40000011602 */
[----:B------:R-:W-:Y:S02]  /*56e0*/  @!P1 SEL R3, R80, R0, !P2 ;  /* 0x0000000050039207 */ /* 0x000fe40005000000 */
[----:B------:R-:W-:Y:S05]  /*56f0*/  @!P1 SEL R2, R79, R2, !P0 ;  /* 0x000000024f029207 */ /* 0x000fea0004000000 */
[----:B------:R-:W-:Y:S02]  /*5700*/  @!P1 IMAD.IADD R0, R2, 0x1, -R3 ;  /* 0x0000000102009824 */ /* 0x000fe400078e0a03 */
[----:B------:R-:W-:Y:S02]  /*5710*/  @!P1 IMAD.IADD R2, R3, 0x1, -R2 ;  /* 0x0000000103029824 */ /* 0x000fe400078e0a02 */
[----:B------:R-:W-:Y:S02]  /*5720*/  @!P1 IMAD R80, R0, R7, R80 ;  /* 0x0000000700509224 */ /* 0x000fe400078e0250 */
[----:B------:R-:W-:Y:S01]  /*5730*/  @!P1 IMAD R79, R2, R8, R79 ;  /* 0x00000008024f9224 */ /* 0x000fe200078e024f */
[----:B------:R-:W-:Y:S06]  /*5740*/  BRA.U !UP0, `(.L_x_78) ;  /* 0x00000001087c7547 */ /* 0x000fec000b800000 */
[----:B------:R-:W1:Y:S01]  /*5750*/  LDCU.64 UR8, c[0x4][0x80] ;  /* 0x01001000ff0877ac */ /* 0x000e620008000a00 */
[----:B------:R-:W-:Y:S01]  /*5760*/  MOV R2, 0x0 ;  /* 0x0000000000027802 */ /* 0x000fe20000000f00 */
[----:B------:R-:W-:Y:S02]  /*5770*/  HFMA2 R12, -RZ, RZ, 0, 5.9604644775390625e-08 ;  /* 0x00000001ff0c7431 */ /* 0x000fe400000001ff */
[----:B------:R-:W-:Y:S01]  /*5780*/  IMAD.MOV.U32 R8, RZ, RZ, 0x70 ;  /* 0x00000070ff087424 */ /* 0x000fe200078e00ff */
[----:B------:R2:W3:Y:S01]  /*5790*/  LDC.64 R14, c[0x4][R2] ;  /* 0x01000000020e7b82 */ /* 0x0004e20000000a00 */
[----:B------:R-:W4:Y:S01]  /*57a0*/  LDCU.64 UR6, c[0x4][0x88] ;  /* 0x01001100ff0677ac */ /* 0x000f220008000a00 */
[----:B------:R-:W-:Y:S01]  /*57b0*/  IMAD.MOV.U32 R13, RZ, RZ, RZ ;  /* 0x000000ffff0d7224 */ /* 0x000fe200078e00ff */
[----:B------:R-:W2:Y:S01]  /*57c0*/  LDCU.64 UR4, c[0x4][0x8] ;  /* 0x01000100ff0477ac */ /* 0x000ea20008000a00 */
[----:B-1----:R-:W-:Y:S01]  /*57d0*/  MOV R5, UR9 ;  /* 0x0000000900057c02 */ /* 0x002fe20008000f00 */
[----:B------:R-:W-:Y:S01]  /*57e0*/  IMAD.U32 R4, RZ, RZ, UR8 ;  /* 0x00000008ff047e24 */ /* 0x000fe2000f8e00ff */
[----:B----4-:R-:W-:Y:S01]  /*57f0*/  MOV R7, UR7 ;  /* 0x0000000700077c02 */ /* 0x010fe20008000f00 */
[----:B------:R-:W-:Y:S01]  /*5800*/  IMAD.U32 R6, RZ, RZ, UR6 ;  /* 0x00000006ff067e24 */ /* 0x000fe2000f8e00ff */
[----:B--2---:R-:W-:Y:S01]  /*5810*/  MOV R11, UR5 ;  /* 0x00000005000b7c02 */ /* 0x004fe20008000f00 */
[----:B------:R-:W-:Y:S02]  /*5820*/  IMAD.U32 R10, RZ, RZ, UR4 ;  /* 0x00000004ff0a7e24 */ /* 0x000fe4000f8e00ff */
[----:B------:R-:W-:Y:S07]  /*5830*/  LEPC R20, `(.L_x_79) ;  /* 0x000000001014794e */ /* 0x000fee0000000000 */
[----:B---3-5:R-:W-:Y:S05]  /*5840*/  CALL.ABS.NOINC R14 ;  /* 0x000000000e007343 */ /* 0x028fea0003c00000 */
.L_x_79:
[----:B------:R-:W1:Y:S01]  /*5850*/  LDCU.64 UR8, c[0x4][0x80] ;  /* 0x01001000ff0877ac */ /* 0x000e620008000a00 */
[----:B------:R-:W2:Y:S01]  /*5860*/  LDC.64 R2, c[0x4][R2] ;  /* 0x0100000002027b82 */ /* 0x000ea20000000a00 */
[----:B------:R-:W-:Y:S02]  /*5870*/  HFMA2 R12, -RZ, RZ, 0, 5.9604644775390625e-08 ;  /* 0x00000001ff0c7431 */ /* 0x000fe400000001ff */
[----:B------:R-:W-:Y:S02]  /*5880*/  IMAD.MOV.U32 R8, RZ, RZ, 0x70 ;  /* 0x00000070ff087424 */ /* 0x000fe400078e00ff */
[----:B------:R-:W-:Y:S01]  /*5890*/  IMAD.MOV.U32 R13, RZ, RZ, RZ ;  /* 0x000000ffff0d7224 */ /* 0x000fe200078e00ff */
[----:B------:R-:W3:Y:S01]  /*58a0*/  LDCU.64 UR6, c[0x4][0x88] ;  /* 0x01001100ff0677ac */ /* 0x000ee20008000a00 */
[----:B------:R-:W4:Y:S01]  /*58b0*/  LDCU.64 UR4, c[0x4][0x8] ;  /* 0x01000100ff0477ac */ /* 0x000f220008000a00 */
[----:B-1----:R-:W-:Y:S02]  /*58c0*/  MOV R4, UR8 ;  /* 0x0000000800047c02 */ /* 0x002fe40008000f00 */
[----:B------:R-:W-:Y:S02]  /*58d0*/  MOV R5, UR9 ;  /* 0x0000000900057c02 */ /* 0x000fe40008000f00 */
[----:B---3--:R-:W-:Y:S01]  /*58e0*/  MOV R7, UR7 ;  /* 0x0000000700077c02 */ /* 0x008fe20008000f00 */
[----:B------:R-:W-:Y:S01]  /*58f0*/  IMAD.U32 R6, RZ, RZ, UR6 ;  /* 0x00000006ff067e24 */ /* 0x000fe2000f8e00ff */
[----:B----4-:R-:W-:Y:S01]  /*5900*/  MOV R11, UR5 ;  /* 0x00000005000b7c02 */ /* 0x010fe20008000f00 */
[----:B------:R-:W-:Y:S02]  /*5910*/  IMAD.U32 R10, RZ, RZ, UR4 ;  /* 0x00000004ff0a7e24 */ /* 0x000fe4000f8e00ff */
[----:B------:R-:W-:Y:S07]  /*5920*/  LEPC R20, `(.L_x_78) ;  /* 0x000000001014794e */ /* 0x000fee0000000000 */
[----:B--2---:R-:W-:Y:S05]  /*5930*/  CALL.ABS.NOINC R2 ;  /* 0x0000000002007343 */ /* 0x004fea0003c00000 */
.L_x_78:
[----:B------:R-:W-:Y:S01]  /*5940*/  ISETP.NE.U32.AND P2, PT, R134, RZ, PT ;  /* 0x000000ff8600720c */ /* 0x000fe20003f45070 */
[----:B------:R-:W-:Y:S01]  /*5950*/  UISETP.NE.AND UP1, UPT, UR40, URZ, UPT ;  /* 0x000000ff2800728c */ /* 0x000fe2000bf25270 */
[----:B------:R-:W-:Y:S02]  /*5960*/  ISETP.NE.U32.AND P4, PT, R130, RZ, PT ;  /* 0x000000ff8200720c */ /* 0x000fe40003f85070 */
[----:B------:R-:W-:Y:S02]  /*5970*/  ISETP.NE.AND.EX P2, PT, R135, RZ, PT, P2 ;  /* 0x000000ff8700720c */ /* 0x000fe40003f45320 */
[----:B------:R-:W-:Y:S02]  /*5980*/  PLOP3.LUT P1, PT, PT, PT, PT, 0x8, 0x80 ;  /* 0x000000000080781c */ /* 0x000fe40003f2e170 */
[----:B------:R-:W-:Y:S02]  /*5990*/  PLOP3.LUT P0, PT, PT, PT, UP1, 0x80, 0x8 ;  /* 0x000000000008781c */ /* 0x000fe40003f0f018 */
[----:B------:R-:W-:Y:S02]  /*59a0*/  ISETP.NE.AND.EX P4, PT, R131, RZ, PT, P4 ;  /* 0x000000ff8300720c */ /* 0x000fe40003f85340 */
[----:B------:R-:W1:Y:S09]  /*59b0*/  @UP1 LDCU.64 UR4, c[0x0][0x888] ;  /* 0x00011100ff0417ac */ /* 0x000e720008000a00 */
[----:B------:R-:W-:Y:S01]  /*59c0*/  @P0 PLOP3.LUT P1, PT, P2, PT, PT, 0x80, 0x8 ;  /* 0x000000000008081c */ /* 0x000fe2000172f070 */
[----:B-1----:R-:W-:Y:S04]  /*59d0*/  @UP1 UISETP.NE.U32.AND UP0, UPT, UR4, URZ, UPT ;  /* 0x000000ff0400128c */ /* 0x002fe8000bf05070 */
[----:B------:R-:W-:Y:S04]  /*59e0*/  @UP1 UISETP.NE.AND.EX UP0, UPT, UR5, URZ, UPT, UP0 ;  /* 0x000000ff0500128c */ /* 0x000fe8000bf05300 */
[----:B------:R-:W-:Y:S01]  /*59f0*/  @UP1 USEL UR4, URZ, 0xffffffff, UP0 ;  /* 0xffffffffff041887 */ /* 0x000fe20008000000 */
[----:B------:R-:W-:Y:S11]  /*5a00*/  @!P2 BRA `(.L_x_80) ;  /* 0x00000000002ca947 */ /* 0x000ff60003800000 */
[----:B------:R-:W-:Y:S01]  /*5a10*/  ISETP.NE.U32.AND P3, PT, R132, RZ, PT ;  /* 0x000000ff8400720c */ /* 0x000fe20003f65070 */
[----:B------:R-:W-:Y:S03]  /*5a20*/  IMAD.MOV.U32 R142, RZ, RZ, 0x1 ;  /* 0x00000001ff8e7424 */ /* 0x000fe600078e00ff */
[----:B------:R-:W-:Y:S11]  /*5a30*/  ISETP.NE.AND.EX P3, PT, R133, RZ, PT, P3 ;  /* 0x000000ff8500720c */ /* 0x000ff60003f65330 */
[----:B------:R-:W-:Y:S02]  /*5a40*/  @!UPT UIADD3 URZ, UPT, UPT, URZ, URZ, URZ ;  /* 0x000000fffffff290 */ /* 0x000fe4000fffe0ff */
[----:B------:R-:W1:Y:S01]  /*5a50*/  @P3 LDC.64 R2, c[0x0][0x888] ;  /* 0x00022200ff023b82 */ /* 0x000e620000000a00 */
[----:B------:R-:W-:Y:S04]  /*5a60*/  @P3 IMAD R0, R134, UR60, RZ ;  /* 0x0000003c86003c24 */ /* 0x000fe8000f8e02ff */
[----:B-1----:R-:W-:Y:S04]  /*5a70*/  @P3 IMAD.WIDE R2, R0, 0x4, R2 ;  /* 0x0000000400023825 */ /* 0x002fe800078e0202 */
[----:B------:R-:W-:Y:S01]  /*5a80*/  HFMA2 R0, -RZ, RZ, 0, 5.9604644775390625e-08 ;  /* 0x00000001ff007431 */ /* 0x000fe200000001ff */
[----:B-----5:R1:W5:Y:S04]  /*5a90*/  @P3 LDG.E R83, desc[UR46][R2.64] ;  /* 0x0000002e02533981 */ /* 0x020368000c1e1900 */
[----:B------:R-:W-:Y:S01]  /*5aa0*/  @!P3 PRMT R142, R0, 0x7610, R142 ;  /* 0x00007610008eb816 */ /* 0x000fe2000000008e */
[----:B-1----:R-:W2:Y:S06]  /*5ab0*/  @!P3 LDC R83, c[0x0][0x880] ;  /* 0x00022000ff53bb82 */ /* 0x002eac0000000800 */
.L_x_80:
[----:B------:R-:W-:Y:S05]  /*5ac0*/  @!P4 BRA `(.L_x_81) ;  /* 0x000000000020c947 */ /* 0x000fea0003800000 */
[----:B------:R-:W-:Y:S04]  /*5ad0*/  ISETP.NE.U32.AND P3, PT, R128, RZ, PT ;  /* 0x000000ff8000720c */ /* 0x000fe80003f65070 */
[----:B------:R-:W-:Y:S11]  /*5ae0*/  ISETP.NE.AND.EX P3, PT, R129, RZ, PT, P3 ;  /* 0x000000ff8100720c */ /* 0x000ff60003f65330 */
[----:B------:R-:W-:Y:S02]  /*5af0*/  @!UPT UIADD3 URZ, UPT, UPT, URZ, URZ, URZ ;  /* 0x000000fffffff290 */ /* 0x000fe4000fffe0ff */
[----:B------:R-:W1:Y:S01]  /*5b00*/  @P3 LDC.64 R2, c[0x0][0x8a8] ;  /* 0x00022a00ff023b82 */ /* 0x000e620000000a00 */
[----:B------:R-:W-:Y:S04]  /*5b10*/  @P3 IMAD R0, R130, UR60, RZ ;  /* 0x0000003c82003c24 */ /* 0x000fe8000f8e02ff */
[----:B-1----:R-:W-:Y:S05]  /*5b20*/  @P3 IMAD.WIDE R2, R0, 0x4, R2 ;  /* 0x0000000400023825 */ /* 0x002fea00078e0202 */
[----:B-----5:R1:W5:Y:S02]  /*5b30*/  @P3 LDG.E R82, desc[UR46][R2.64] ;  /* 0x0000002e02523981 */ /* 0x020364000c1e1900 */
[----:B-1----:R-:W3:Y:S02]  /*5b40*/  @!P3 LDC R82, c[0x0][0x8a0] ;  /* 0x00022800ff52bb82 */ /* 0x002ee40000000800 */
.L_x_81:
[----:B--2--5:R-:W-:Y:S01]  /*5b50*/  @P0 FSETP.NEU.AND P4, PT, R83, RZ, PT ;  /* 0x000000ff5300020b */ /* 0x024fe20003f8d000 */
[----:B------:R-:W-:Y:S01]  /*5b60*/  IMAD.U32 R0, RZ, RZ, UR4 ;  /* 0x00000004ff007e24 */ /* 0x000fe2000f8e00ff */
[----:B------:R-:W-:Y:S01]  /*5b70*/  @P0 LOP3.LUT P3, RZ, R142, 0xff, RZ, 0xc0, !PT ;  /* 0x000000ff8eff0812 */ /* 0x000fe2000786c0ff */
[----:B------:R-:W-:Y:S01]  /*5b80*/  BSSY B1, `(.L_x_82) ;  /* 0x0000048000017945 */ /* 0x000fe20003800000 */
[----:B------:R-:W-:Y:S02]  /*5b90*/  @P0 SEL R2, RZ, 0xffffffff, P4 ;  /* 0xffffffffff020807 */ /* 0x000fe40002000000 */
[----:B------:R-:W-:Y:S02]  /*5ba0*/  CS2R R126, SRZ ;  /* 0x00000000007e7805 */ /* 0x000fe4000001ff00 */
[----:B------:R-:W-:Y:S02]  /*5bb0*/  LEA R17, R81, UR36, 0x3 ;  /* 0x0000002451117c11 */ /* 0x000fe4000f8e18ff */
[----:B------:R-:W-:Y:S02]  /*5bc0*/  CS2R R124, SRZ ;  /* 0x00000000007c7805 */ /* 0x000fe4000001ff00 */
[----:B------:R-:W-:Y:S01]  /*5bd0*/  @P1 SEL R2, R0, R2, !P3 ;  /* 0x0000000200021207 */ /* 0x000fe20005800000 */
[----:B------:R-:W-:Y:S01]  /*5be0*/  IMAD.U32 R0, RZ, RZ, UR38 ;  /* 0x00000026ff007e24 */ /* 0x000fe2000f8e00ff */
[----:B------:R-:W-:Y:S02]  /*5bf0*/  PLOP3.LUT P4, PT, PT, PT, PT, 0x8, 0x80 ;  /* 0x000000000080781c */ /* 0x000fe40003f8e170 */
[----:B------:R-:W-:Y:S02]  /*5c00*/  CS2R R118, SRZ ;  /* 0x0000000000767805 */ /* 0x000fe4000001ff00 */
[----:B------:R-:W-:Y:S02]  /*5c10*/  @P0 LOP3.LUT R2, R2, 0x1, RZ, 0xc0, !PT ;  /* 0x0000000102020812 */ /* 0x000fe400078ec0ff */
[----:B------:R-:W-:Y:S02]  /*5c20*/  CS2R R116, SRZ ;  /* 0x0000000000747805 */ /* 0x000fe4000001ff00 */
[----:B------:R-:W-:Y:S02]  /*5c30*/  LEA R0, R0, UR36, 0x3 ;  /* 0x0000002400007c11 */ /* 0x000fe4000f8e18ff */
[----:B------:R-:W-:Y:S02]  /*5c40*/  CS2R R110, SRZ ;  /* 0x00000000006e7805 */ /* 0x000fe4000001ff00 */
[----:B------:R-:W-:Y:S02]  /*5c50*/  ISETP.NE.U32.OR P5, PT, R2, 0x1, !P0 ;  /* 0x000000010200780c */ /* 0x000fe400047a5470 */
[----:B------:R-:W-:Y:S02]  /*5c60*/  CS2R R108, SRZ ;  /* 0x00000000006c7805 */ /* 0x000fe4000001ff00 */
[----:B------:R-:W-:Y:S02]  /*5c70*/  LOP3.LUT R2, R152, 0x1, RZ, 0x3c, !PT ;  /* 0x0000000198027812 */ /* 0x000fe400078e3cff */
[----:B------:R-:W-:Y:S02]  /*5c80*/  CS2R R102, SRZ ;  /* 0x0000000000667805 */ /* 0x000fe4000001ff00 */
[----:B------:R-:W-:Y:S02]  /*5c90*/  P2R R156, PR, RZ, 0x20 ;  /* 0x00000020ff9c7803 */ /* 0x000fe40000000000 */
[----:B------:R-:W-:Y:S02]  /*5ca0*/  CS2R R100, SRZ ;  /* 0x0000000000647805 */ /* 0x000fe4000001ff00 */
[----:B------:R-:W-:Y:S02]  /*5cb0*/  CS2R R94, SRZ ;  /* 0x00000000005e7805 */ /* 0x000fe4000001ff00 */
[----:B------:R-:W-:Y:S02]  /*5cc0*/  CS2R R92, SRZ ;  /* 0x00000000005c7805 */ /* 0x000fe4000001ff00 */
[----:B------:R-:W-:Y:S02]  /*5cd0*/  CS2R R86, SRZ ;  /* 0x0000000000567805 */ /* 0x000fe4000001ff00 */
[----:B------:R-:W-:Y:S02]  /*5ce0*/  CS2R R84, SRZ ;  /* 0x0000000000547805 */ /* 0x000fe4000001ff00 */
[----:B------:R-:W-:Y:S02]  /*5cf0*/  CS2R R90, SRZ ;  /* 0x00000000005a7805 */ /* 0x000fe4000001ff00 */
[----:B------:R-:W-:Y:S02]  /*5d00*/  CS2R R88, SRZ ;  /* 0x0000000000587805 */ /* 0x000fe4000001ff00 */
[----:B------:R-:W-:Y:S04]  /*5d10*/  @P5 SHF.L.U32 R3, R2, 0x1f, RZ ;  /* 0x0000001f02035819 */ /* 0x000fe800000006ff */
[----:B------:R1:W2:Y:S02]  /*5d20*/  @P5 SYNCS.PHASECHK.TRANS64.TRYWAIT P0, [R0+URZ+0x20], R3 ;  /* 0x00002003000055a7 */ /* 0x0002a400080011ff */
[----:B-1----:R-:W-:Y:S04]  /*5d30*/  SHF.L.U32 R3, R151, 0x1f, RZ ;  /* 0x0000001f97037819 */ /* 0x002fe800000006ff */
[----:B------:R1:W4:Y:S01]  /*5d40*/  SYNCS.PHASECHK.TRANS64.TRYWAIT P3, [R17+URZ+0x70], R3 ;  /* 0x00007003110075a7 */ /* 0x00032200080611ff */
[----:B--2---:R-:W-:Y:S01]  /*5d50*/  @P5 PLOP3.LUT P4, PT, P0, PT, PT, 0x8, 0x80 ;  /* 0x000000000080581c */ /* 0x004fe2000078e170 */
[----:B------:R-:W-:Y:S01]  /*5d60*/  @!UPT UIADD3 URZ, UPT, UPT, URZ, URZ, URZ ;  /* 0x000000fffffff290 */ /* 0x000fe2000fffe0ff */
[----:B-1----:R-:W-:Y:S11]  /*5d70*/  @!P5 BRA `(.L_x_83) ;  /* 0x0000000000a0d947 */ /* 0x002ff60003800000 */
[----:B------:R-:W-:Y:S01]  /*5d80*/  ISETP.NE.U32.AND P0, PT, RZ, UR42, PT ;  /* 0x0000002aff007c0c */ /* 0x000fe2000bf05070 */
[----:B------:R-:W-:Y:S01]  /*5d90*/  BSSY B0, `(.L_x_84) ;  /* 0x000000d000007945 */ /* 0x000fe20003800000 */
[----:B------:R-:W-:Y:S02]  /*5da0*/  FSETP.NEU.AND P1, PT, R83, RZ, PT ;  /* 0x000000ff5300720b */ /* 0x000fe40003f2d000 */
[----:B------:R-:W-:Y:S02]  /*5db0*/  ISETP.NE.AND.EX P0, PT, RZ, UR43, PT, P0 ;  /* 0x0000002bff007c0c */ /* 0x000fe4000bf05300 */
[----:B------:R-:W-:Y:S02]  /*5dc0*/  SEL R5, RZ, 0xffffffff, P1 ;  /* 0xffffffffff057807 */ /* 0x000fe40000800000 */
[----:B------:R-:W-:Y:S02]  /*5dd0*/  LOP3.LUT P1, RZ, R142, 0xff, RZ, 0xc0, !PT ;  /* 0x000000ff8eff7812 */ /* 0x000fe4000782c0ff */
[----:B------:R-:W-:Y:S04]  /*5de0*/  SEL R4, RZ, 0xffffffff, P0 ;  /* 0xffffffffff047807 */ /* 0x000fe80000000000 */
[----:B------:R-:W-:Y:S01]  /*5df0*/  @P2 SEL R5, R4, R5, !P1 ;  /* 0x0000000504052207 */ /* 0x000fe20004800000 */
[----:B------:R-:W-:Y:S03]  /*5e00*/  IMAD.U32 R4, RZ, RZ, UR38 ;  /* 0x00000026ff047e24 */ /* 0x000fe6000f8e00ff */
[----:B------:R-:W-:Y:S01]  /*5e10*/  LOP3.LUT R5, R5, 0x1, RZ, 0xc0, !PT ;  /* 0x0000000105057812 */ /* 0x000fe200078ec0ff */
[----:B------:R-:W-:Y:S06]  /*5e20*/  @!P4 BRA `(.L_x_85) ;  /* 0x00000000000cc947 */ /* 0x000fec0003800000 */
[----:B------:R-:W-:Y:S04]  /*5e30*/  SHF.L.U32 R2, R2, 0x1f, RZ ;  /* 0x0000001f02027819 */ /* 0x000fe800000006ff */
[----:B------:R-:W1:Y:S02]  /*5e40*/  SYNCS.PHASECHK.TRANS64.TRYWAIT P0, [R0+URZ+0x20], R2 ;  /* 0x00002002000075a7 */ /* 0x000e6400080011ff */
[----:B-1----:R-:W-:Y:S05]  /*5e50*/  @!P0 BRA `(.L_x_86) ;  /* 0x0000002400f88947 */ /* 0x002fea0003800000 */
.L_x_85:
[----:B------:R-:W-:Y:S05]  /*5e60*/  BSYNC B0 ;  /* 0x0000000000007941 */ /* 0x000fea0003800000 */
.L_x_84:
[----:B------:R-:W-:Y:S02]  /*5e70*/  ISETP.NE.U32.AND P0, PT, R5, 0x1, PT ;  /* 0x000000010500780c */ /* 0x000fe40003f05070 */
[----:B------:R-:W-:Y:S02]  /*5e80*/  CS2R R90, SRZ ;  /* 0x00000000005a7805 */ /* 0x000fe4000001ff00 */
        /* <DEDUP_REMOVED lines=10> */
[----:B------:R-:W-:Y:S01]  /*5f30*/  CS2R R116, SRZ ;  /* 0x0000000000747805 */ /* 0x000fe2000001ff00 */
[----:B-1----:R-:W-:Y:S01]  /*5f40*/  @P0 IMAD R0, R4, 0x1c00, R146 ;  /* 0x00001c0004000824 */ /* 0x002fe200078e0292 */
[----:B------:R-:W-:Y:S01]  /*5f50*/  CS2R R124, SRZ ;  /* 0x00000000007c7805 */ /* 0x000fe2000001ff00 */
[----:B------:R-:W-:Y:S01]  /*5f60*/  IMAD.MOV.U32 R126, RZ, RZ, RZ ;  /* 0x000000ffff7e7224 */ /* 0x000fe200078e00ff */
[----:B------:R-:W-:Y:S05]  /*5f70*/  @P0 WARPSYNC.ALL ;  /* 0x0000000000000948 */ /* 0x000fea0003800000 */
[----:B------:R-:W-:Y:S05]  /*5f80*/  @P0 LEA R0, R0, UR36, 0x1 ;  /* 0x0000002400000c11 */ /* 0x000fea000f8e08ff */
[----:B------:R1:W2:Y:S04]  /*5f90*/  @P0 LDSM.16.M88.4 R88, [R0+0x200] ;  /* 0x000200000058083b */ /* 0x0002a80000000200 */
[----:B------:R1:W1:Y:S04]  /*5fa0*/  @P0 LDSM.16.M88.4 R84, [R0+0xa00] ;  /* 0x000a00000054083b */ /* 0x0002680000000200 */
[----:B------:R1:W1:Y:S04]  /*5fb0*/  @P0 LDSM.16.M88.4 R92, [R0+0x1200] ;  /* 0x00120000005c083b */ /* 0x0002680000000200 */
[----:B------:R1:W1:Y:S04]  /*5fc0*/  @P0 LDSM.16.M88.4 R100, [R0+0x1a00] ;  /* 0x001a00000064083b */ /* 0x0002680000000200 */
[----:B------:R1:W1:Y:S04]  /*5fd0*/  @P0 LDSM.16.M88.4 R108, [R0+0x2200] ;  /* 0x00220000006c083b */ /* 0x0002680000000200 */
[----:B------:R1:W1:Y:S04]  /*5fe0*/  @P0 LDSM.16.M88.4 R116, [R0+0x2a00] ;  /* 0x002a00000074083b */ /* 0x0002680000000200 */
[----:B------:R1:W1:Y:S02]  /*5ff0*/  @P0 LDSM.16.M88.4 R124, [R0+0x3200] ;  /* 0x00320000007c083b */ /* 0x0002640000000200 */
.L_x_83:
[----:B------:R-:W-:Y:S05]  /*6000*/  BSYNC B1 ;  /* 0x0000000000017941 */ /* 0x000fea0003800000 */
.L_x_82:
[C---:B------:R-:W-:Y:S04]  /*6010*/  LEA.HI R2, R81.reuse, R81, RZ, 0x1 ;  /* 0x0000005151027211 */ /* 0x040fe800078f08ff */
[----:B-1----:R-:W-:Y:S02]  /*6020*/  SHF.R.U32.HI R0, RZ, 0x1, R2 ;  /* 0x00000001ff007819 */ /* 0x002fe40000011602 */
[----:B------:R-:W-:Y:S03]  /*6030*/  LOP3.LUT R2, R2, 0xffe, RZ, 0xc0, !PT ;  /* 0x00000ffe02027812 */ /* 0x000fe600078ec0ff */
[----:B------:R-:W-:Y:S02]  /*6040*/  IMAD R0, R0, 0x70, R16 ;  /* 0x0000007000007824 */ /* 0x000fe400078e0210 */
[----:B------:R-:W-:Y:S04]  /*6050*/  IMAD.IADD R2, R81, 0x1, -R2 ;  /* 0x0000000151027824 */ /* 0x000fe800078e0a02 */
[----:B------:R-:W-:Y:S05]  /*6060*/  IMAD R2, R2, 0x100000, R0 ;  /* 0x0010000002027824 */ /* 0x000fea00078e0200 */
[----:B------:R-:W-:Y:S04]  /*6070*/  SHF.R.U32.HI R0, RZ, 0x15, R2 ;  /* 0x00000015ff007819 */ /* 0x000fe80000011602 */
[----:B------:R-:W-:Y:S01]  /*6080*/  LOP3.LUT P0, RZ, R0, 0x3, R147, 0x48, !PT ;  /* 0x0000000300ff7812 */ /* 0x000fe20007804893 */
[----:B------:R-:W-:Y:S01]  /*6090*/  @!UPT UIADD3 URZ, UPT, UPT, URZ, URZ, URZ ;  /* 0x000000fffffff290 */ /* 0x000fe2000fffe0ff */
[----:B----4-:R-:W-:Y:S11]  /*60a0*/  @P3 BRA `(.L_x_87) ;  /* 0x0000000000083947 */ /* 0x010ff60003800000 */
[----:B------:R-:W1:Y:S02]  /*60b0*/  SYNCS.PHASECHK.TRANS64.TRYWAIT P1, [R17+URZ+0x70], R3 ;  /* 0x00007003110075a7 */ /* 0x000e6400080211ff */
[----:B-1----:R-:W-:Y:S05]  /*60c0*/  @!P1 BRA `(.L_x_88) ;  /* 0x0000002400709947 */ /* 0x002fea0003800000 */
.L_x_87:
[----:B------:R-:W-:Y:S05]  /*60d0*/  @!P0 BRA `(.L_x_89) ;  /* 0x0000000000408947 */ /* 0x000fea0003800000 */
[----:B------:R-:W4:Y:S01]  /*60e0*/  LDCU.64 UR8, c[0x4][0x70] ;  /* 0x01000e00ff0877ac */ /* 0x000f220008000a00 */
[----:B------:R-:W-:Y:S01]  /*60f0*/  MOV R15, 0x0 ;  /* 0x00000000000f7802 */ /* 0x000fe20000000f00 */
[----:B------:R-:W-:Y:S02]  /*6100*/  HFMA2 R12, -RZ, RZ, 0, 5.9604644775390625e-08 ;  /* 0x00000001ff0c7431 */ /* 0x000fe400000001ff */
[----:B------:R-:W-:Y:S02]  /*6110*/  IMAD.MOV.U32 R8, RZ, RZ, 0x192 ;  /* 0x00000192ff087424 */ /* 0x000fe400078e00ff */
[----:B------:R-:W-:Y:S01]  /*6120*/  IMAD.MOV.U32 R13, RZ, RZ, RZ ;  /* 0x000000ffff0d7224 */ /* 0x000fe200078e00ff */
[----:B------:R-:W5:Y:S01]  /*6130*/  LDCU.64 UR6, c[0x4][0x78] ;  /* 0x01000f00ff0677ac */ /* 0x000f620008000a00 */
[----:B------:R-:W1:Y:S01]  /*6140*/  LDC.64 R14, c[0x4][R15] ;  /* 0x010000000f0e7b82 */ /* 0x000e620000000a00 */
[----:B------:R-:W2:Y:S01]  /*6150*/  LDCU.64 UR4, c[0x4][0x10] ;  /* 0x01000200ff0477ac */ /* 0x000ea20008000a00 */
[----:B----4-:R-:W-:Y:S01]  /*6160*/  MOV R5, UR9 ;  /* 0x0000000900057c02 */ /* 0x010fe20008000f00 */
[----:B------:R-:W-:Y:S01]  /*6170*/  IMAD.U32 R4, RZ, RZ, UR8 ;  /* 0x00000008ff047e24 */ /* 0x000fe2000f8e00ff */
[----:B-----5:R-:W-:Y:S01]  /*6180*/  MOV R7, UR7 ;  /* 0x0000000700077c02 */ /* 0x020fe20008000f00 */
[----:B------:R-:W-:Y:S01]  /*6190*/  IMAD.U32 R6, RZ, RZ, UR6 ;  /* 0x00000006ff067e24 */ /* 0x000fe2000f8e00ff */
[----:B--2---:R-:W-:Y:S01]  /*61a0*/  MOV R11, UR5 ;  /* 0x00000005000b7c02 */ /* 0x004fe20008000f00 */
[----:B------:R-:W-:Y:S02]  /*61b0*/  IMAD.U32 R10, RZ, RZ, UR4 ;  /* 0x00000004ff0a7e24 */ /* 0x000fe4000f8e00ff */
[----:B------:R-:W-:Y:S07]  /*61c0*/  LEPC R20, `(.L_x_89) ;  /* 0x000000001014794e */ /* 0x000fee0000000000 */
[----:B-1-3--:R-:W-:Y:S05]  /*61d0*/  CALL.ABS.NOINC R14 ;  /* 0x000000000e007343 */ /* 0x00afea0003c00000 */
.L_x_89:
[----:B------:R-:W-:Y:S05]  /*61e0*/  WARPSYNC.ALL ;  /* 0x0000000000007948 */ /* 0x000fea0003800000 */
[C---:B------:R-:W-:Y:S01]  /*61f0*/  R2UR UR4, R2.reuse ;  /* 0x00000000020472ca */ /* 0x040fe200000e0000 */
[----:B------:R-:W-:Y:S05]  /*6200*/  VIADD R0, R2, 0x10 ;  /* 0x0000001002007836 */ /* 0x000fea0000000000 */
[----:B------:R-:W-:Y:S04]  /*6210*/  SHF.R.U32.HI R0, RZ, 0x15, R0 ;  /* 0x00000015ff007819 */ /* 0x000fe80000011600 */
[----:B------:R-:W-:Y:S03]  /*6220*/  LOP3.LUT P0, RZ, R0, 0x3, R147, 0x48, !PT ;  /* 0x0000000300ff7812 */ /* 0x000fe60007804893 */
[----:B------:R-:W4:Y:S10]  /*6230*/  LDTM.16dp256bit.x2 R64, tmem[UR4] ;  /* 0x00000004004079ee */ /* 0x000f3400080a0000 */
[----:B----4-:R-:W-:Y:S05]  /*6240*/  @!P0 BRA `(.L_x_90) ;  /* 0x0000000000408947 */ /* 0x010fea0003800000 */
        /* <DEDUP_REMOVED lines=16> */
.L_x_90:
[----:B------:R-:W-:Y:S05]  /*6350*/  WARPSYNC.ALL ;  /* 0x0000000000007948 */ /* 0x000fea0003800000 */
[C---:B------:R-:W-:Y:S01]  /*6360*/  R2UR UR4, R2.reuse ;  /* 0x00000000020472ca */ /* 0x040fe200000e0000 */
[----:B------:R-:W-:Y:S05]  /*6370*/  VIADD R0, R2, 0x20 ;  /* 0x0000002002007836 */ /* 0x000fea0000000000 */
[----:B------:R-:W-:Y:S04]  /*6380*/  SHF.R.U32.HI R0, RZ, 0x15, R0 ;  /* 0x00000015ff007819 */ /* 0x000fe80000011600 */
[----:B------:R-:W-:Y:S03]  /*6390*/  LOP3.LUT P0, RZ, R0, 0x3, R147, 0x48, !PT ;  /* 0x0000000300ff7812 */ /* 0x000fe60007804893 */
[----:B------:R-:W4:Y:S10]  /*63a0*/  LDTM.16dp256bit.x2 R56, tmem[UR4+0x10] ;  /* 0x00001004003879ee */ /* 0x000f3400080a0000 */
        /* <DEDUP_REMOVED lines=17> */
.L_x_91:
        /* <DEDUP_REMOVED lines=23> */
.L_x_92:
        /* <DEDUP_REMOVED lines=23> */
.L_x_93:
        /* <DEDUP_REMOVED lines=23> */
.L_x_94:
        /* <DEDUP_REMOVED lines=23> */
.L_x_95:
[----:B------:R-:W-:Y:S01]  /*6a80*/  ISETP.NE.AND P0, PT, R153, RZ, PT ;  /* 0x000000ff9900720c */ /* 0x000fe20003f05270 */
[----:B------:R-:W-:Y:S05]  /*6a90*/  WARPSYNC.ALL ;  /* 0x0000000000007948 */ /* 0x000fea0003800000 */
[----:B------:R-:W-:Y:S01]  /*6aa0*/  HADD2.F32 R96, -RZ, R101.H0_H0 ;  /* 0x20000065ff607230 */ /* 0x000fe20000004100 */
[----:B------:R-:W-:Y:S01]  /*6ab0*/  R2UR UR4, R2 ;  /* 0x00000000020472ca */ /* 0x000fe200000e0000 */
[C---:B---3--:R-:W-:Y:S01]  /*6ac0*/  FMUL R0, R82.reuse, R64 ;  /* 0x0000004052007220 */ /* 0x048fe20000400000 */
[--C-:B--2---:R-:W-:Y:S02]  /*6ad0*/  HADD2.F32 R64, -RZ, R88.reuse.H0_H0 ;  /* 0x20000058ff407230 */ /* 0x104fe40000004100 */
[C---:B------:R-:W-:Y:S01]  /*6ae0*/  FMUL R2, R82.reuse, R65 ;  /* 0x0000004152027220 */ /* 0x040fe20000400000 */
[----:B------:R-:W-:Y:S02]  /*6af0*/  HADD2.F32 R65, -RZ, R88.H1_H1 ;  /* 0x30000058ff417230 */ /* 0x000fe40000004100 */
[C---:B-1----:R-:W-:Y:S01]  /*6b00*/  FMUL R3, R82.reuse, R66 ;  /* 0x0000004252037220 */ /* 0x042fe20000400000 */
[--C-:B------:R-:W-:Y:S02]  /*6b10*/  HADD2.F32 R66, -RZ, R89.reuse.H0_H0 ;  /* 0x20000059ff427230 */ /* 0x100fe40000004100 */
[C---:B------:R-:W-:Y:S01]  /*6b20*/  FFMA R0, R83.reuse, R64, R0 ;  /* 0x0000004053007223 */ /* 0x040fe20000000000 */
[C---:B------:R-:W-:Y:S01]  /*6b30*/  FMUL R12, R82.reuse, R67 ;  /* 0x00000043520c7220 */ /* 0x040fe20000400000 */
[----:B------:R-:W-:Y:S02]  /*6b40*/  HADD2.F32 R67, -RZ, R89.H1_H1 ;  /* 0x30000059ff437230 */ /* 0x000fe40000004100 */
[C---:B------:R-:W-:Y:S01]  /*6b50*/  FFMA R2, R83.reuse, R65, R2 ;  /* 0x0000004153027223 */ /* 0x040fe20000000002 */
[C---:B------:R-:W-:Y:S01]  /*6b60*/  FFMA R3, R83.reuse, R66, R3 ;  /* 0x0000004253037223 */ /* 0x040fe20000000003 */
[----:B------:R-:W-:Y:S01]  /*6b70*/  FMUL R13, R82, R68 ;  /* 0x00000044520d7220 */ /* 0x000fe20000400000 */
[----:B------:R-:W1:Y:S01]  /*6b80*/  LDTM.16dp256bit.x2 R4, tmem[UR4+0x60] ;  /* 0x00006004000479ee */ /* 0x000e6200080a0000 */
[----:B------:R-:W-:Y:S01]  /*6b90*/  NOP ;  /* 0x0000000000007918 */ /* 0x000fe20000000000 */
[----:B------:R-:W-:Y:S01]  /*6ba0*/  F2FP.F16.F32.PACK_AB R64, R2, R0 ;  /* 0x000000000240723e */ /* 0x000fe200000000ff */
[----:B------:R-:W-:Y:S01]  /*6bb0*/  FFMA R12, R83, R67, R12 ;  /* 0x00000043530c7223 */ /* 0x000fe2000000000c */
[--C-:B------:R-:W-:Y:S02]  /*6bc0*/  HADD2.F32 R68, -RZ, R90.reuse.H0_H0 ;  /* 0x2000005aff447230 */ /* 0x100fe40000004100 */
[C---:B------:R-:W-:Y:S01]  /*6bd0*/  FMUL R14, R82.reuse, R69 ;  /* 0x00000045520e7220 */ /* 0x040fe20000400000 */
[----:B------:R-:W-:Y:S01]  /*6be0*/  R2UR UR5, R17 ;  /* 0x00000000110572ca */ /* 0x000fe200000e0000 */
[----:B------:R-:W-:Y:S01]  /*6bf0*/  FMUL R15, R82, R70 ;  /* 0x00000046520f7220 */ /* 0x000fe20000400000 */
[----:B------:R-:W-:Y:S01]  /*6c00*/  HADD2.F32 R69, -RZ, R90.H1_H1 ;  /* 0x3000005aff457230 */ /* 0x000fe20000004100 */
[----:B------:R-:W-:Y:S01]  /*6c10*/  F2FP.F16.F32.PACK_AB R65, R12, R3 ;  /* 0x000000030c41723e */ /* 0x000fe200000000ff */
[C---:B------:R-:W-:Y:S01]  /*6c20*/  FFMA R13, R83.reuse, R68, R13 ;  /* 0x00000044530d7223 */ /* 0x040fe2000000000d */
[C---:B------:R-:W-:Y:S01]  /*6c30*/  FMUL R17, R82.reuse, R71 ;  /* 0x0000004752117220 */ /* 0x040fe20000400000 */
[--C-:B------:R-:W-:Y:S02]  /*6c40*/  HADD2.F32 R70, -RZ, R91.reuse.H0_H0 ;  /* 0x2000005bff467230 */ /* 0x100fe40000004100 */
[C---:B------:R-:W-:Y:S01]  /*6c50*/  FFMA R14, R83.reuse, R69, R14 ;  /* 0x00000045530e7223 */ /* 0x040fe2000000000e */
[----:B------:R-:W-:Y:S02]  /*6c60*/  HADD2.F32 R71, -RZ, R91.H1_H1 ;  /* 0x3000005bff477230 */ /* 0x000fe40000004100 */
[C---:B------:R-:W-:Y:S01]  /*6c70*/  FMUL R20, R82.reuse, R58 ;  /* 0x0000003a52147220 */ /* 0x040fe20000400000 */
[----:B------:R-:W-:Y:S01]  /*6c80*/  FMUL R21, R82, R59 ;  /* 0x0000003b52157220 */ /* 0x000fe20000400000 */
[--C-:B------:R-:W-:Y:S01]  /*6c90*/  HADD2.F32 R58, -RZ, R84.reuse.H0_H0 ;  /* 0x20000054ff3a7230 */ /* 0x100fe20000004100 */
[----:B------:R-:W-:Y:S01]  /*6ca0*/  F2FP.F16.F32.PACK_AB R66, R14, R13 ;  /* 0x0000000d0e42723e */ /* 0x000fe200000000ff */
[C---:B------:R-:W-:Y:S01]  /*6cb0*/  FFMA R15, R83.reuse, R70, R15 ;  /* 0x00000046530f7223 */ /* 0x040fe2000000000f */
[----:B------:R-:W-:Y:S01]  /*6cc0*/  FFMA R17, R83, R71, R17 ;  /* 0x0000004753117223 */ /* 0x000fe20000000011 */
[----:B------:R-:W-:Y:S01]  /*6cd0*/  UIADD3 UR4, UPT, UPT, UR5, 0x90, URZ ;  /* 0x0000009005047890 */ /* 0x000fe2000fffe0ff */
[C---:B------:R-:W-:Y:S01]  /*6ce0*/  FMUL R18, R82.reuse, R56 ;  /* 0x0000003852127220 */ /* 0x040fe20000400000 */
[----:B------:R-:W-:Y:S02]  /*6cf0*/  HADD2.F32 R59, -RZ, R84.H1_H1 ;  /* 0x30000054ff3b7230 */ /* 0x000fe40000004100 */
[C---:B------:R-:W-:Y:S01]  /*6d00*/  FMUL R22, R82.reuse, R60 ;  /* 0x0000003c52167220 */ /* 0x040fe20000400000 */
[----:B------:R-:W-:Y:S01]  /*6d10*/  UPRMT UR4, UR37, 0x654, UR4 ;  /* 0x0000065425047896 */ /* 0x000fe20008000004 */
[----:B------:R-:W-:Y:S01]  /*6d20*/  F2FP.F16.F32.PACK_AB R67, R17, R15 ;  /* 0x0000000f1143723e */ /* 0x000fe200000000ff */
[C---:B------:R-:W-:Y:S01]  /*6d30*/  FFMA R18, R83.reuse, R58, R18 ;  /* 0x0000003a53127223 */ /* 0x040fe20000000012 */
[--C-:B------:R-:W-:Y:S02]  /*6d40*/  HADD2.F32 R60, -RZ, R85.reuse.H0_H0 ;  /* 0x20000055ff3c7230 */ /* 0x100fe40000004100 */
[C---:B------:R-:W-:Y:S01]  /*6d50*/  FMUL R19, R82.reuse, R57 ;  /* 0x0000003952137220 */ /* 0x040fe20000400000 */
[C---:B------:R-:W-:Y:S01]  /*6d60*/  FMUL R23, R82.reuse, R61 ;  /* 0x0000003d52177220 */ /* 0x040fe20000400000 */
[----:B------:R-:W-:Y:S02]  /*6d70*/  HADD2.F32 R61, -RZ, R85.H1_H1 ;  /* 0x30000055ff3d7230 */ /* 0x000fe40000004100 */
[C---:B------:R-:W-:Y:S01]  /*6d80*/  FMUL R56, R82.reuse, R62 ;  /* 0x0000003e52387220 */ /* 0x040fe20000400000 */
[C---:B------:R-:W-:Y:S01]  /*6d90*/  FFMA R19, R83.reuse, R59, R19 ;  /* 0x0000003b53137223 */ /* 0x040fe20000000013 */
[--C-:B------:R-:W-:Y:S01]  /*6da0*/  HADD2.F32 R62, -RZ, R86.reuse.H0_H0 ;  /* 0x20000056ff3e7230 */ /* 0x100fe20000004100 */
[----:B-1----:R-:W-:Y:S01]  /*6db0*/  SYNCS.ARRIVE.TRANS64.RED.A1T0 RZ, [UR4], RZ ;  /* 0x000000ffffff79a7 */ /* 0x002fe20008100404 */
[C---:B------:R-:W-:Y:S01]  /*6dc0*/  FFMA R20, R83.reuse, R60, R20 ;  /* 0x0000003c53147223 */ /* 0x040fe20000000014 */
[----:B------:R-:W-:Y:S01]  /*6dd0*/  FFMA R21, R83, R61, R21 ;  /* 0x0000003d53157223 */ /* 0x000fe20000000015 */
[--C-:B------:R-:W-:Y:S01]  /*6de0*/  HADD2.F32 R84, -RZ, R87.reuse.H0_H0 ;  /* 0x20000057ff547230 */ /* 0x100fe20000004100 */
[----:B------:R-:W-:Y:S01]  /*6df0*/  F2FP.F16.F32.PACK_AB R12, R19, R18 ;  /* 0x00000012130c723e */ /* 0x000fe200000000ff */
[----:B------:R-:W-:Y:S01]  /*6e00*/  FFMA R22, R83, R62, R22 ;  /* 0x0000003e53167223 */ /* 0x000fe20000000016 */
[C---:B------:R-:W-:Y:S01]  /*6e10*/  FMUL R57, R82.reuse, R63 ;  /* 0x0000003f52397220 */ /* 0x040fe20000400000 */
[----:B------:R-:W-:Y:S01]  /*6e20*/  HADD2.F32 R63, -RZ, R86.H1_H1 ;  /* 0x30000056ff3f7230 */ /* 0x000fe20000004100 */
[----:B------:R-:W-:Y:S01]  /*6e30*/  F2FP.F16.F32.PACK_AB R13, R21, R20 ;  /* 0x00000014150d723e */ /* 0x000fe200000000ff */
[----:B------:R-:W-:Y:S02]  /*6e40*/  HADD2.F32 R85, -RZ, R87.H1_H1 ;  /* 0x30000057ff557230 */ /* 0x000fe40000004100 */
[C---:B------:R-:W-:Y:S01]  /*6e50*/  FMUL R48, R82.reuse, R48 ;  /* 0x0000003052307220 */ /* 0x040fe20000400000 */
[--C-:B------:R-:W-:Y:S02]  /*6e60*/  HADD2.F32 R86, -RZ, R92.reuse.H0_H0 ;  /* 0x2000005cff567230 */ /* 0x100fe40000004100 */
[C---:B------:R-:W-:Y:S01]  /*6e70*/  FFMA R23, R83.reuse, R63, R23 ;  /* 0x0000003f53177223 */ /* 0x040fe20000000017 */
[----:B------:R-:W-:Y:S02]  /*6e80*/  HADD2.F32 R87, -RZ, R92.H1_H1 ;  /* 0x3000005cff577230 */ /* 0x000fe40000004100 */
[C---:B------:R-:W-:Y:S01]  /*6e90*/  FFMA R56, R83.reuse, R84, R56 ;  /* 0x0000005453387223 */ /* 0x040fe20000000038 */
[C---:B------:R-:W-:Y:S01]  /*6ea0*/  FFMA R57, R83.reuse, R85, R57 ;  /* 0x0000005553397223 */ /* 0x040fe20000000039 */
[----:B------:R-:W-:Y:S01]  /*6eb0*/  FFMA R48, R83, R86, R48 ;  /* 0x0000005653307223 */ /* 0x000fe20000000030 */
[----:B------:R-:W-:Y:S01]  /*6ec0*/  F2FP.F16.F32.PACK_AB R14, R23, R22 ;  /* 0x00000016170e723e */ /* 0x000fe200000000ff */
[C---:B------:R-:W-:Y:S01]  /*6ed0*/  FMUL R49, R82.reuse, R49 ;  /* 0x0000003152317220 */ /* 0x040fe20000400000 */
[--C-:B------:R-:W-:Y:S01]  /*6ee0*/  HADD2.F32 R88, -RZ, R93.reuse.H0_H0 ;  /* 0x2000005dff587230 */ /* 0x100fe20000004100 */
[----:B------:R-:W-:Y:S01]  /*6ef0*/  F2FP.F16.F32.PACK_AB R15, R57, R56 ;  /* 0x00000038390f723e */ /* 0x000fe200000000ff */
[C---:B------:R-:W-:Y:S01]  /*6f00*/  FMUL R50, R82.reuse, R50 ;  /* 0x0000003252327220 */ /* 0x040fe20000400000 */
[----:B------:R-:W-:Y:S02]  /*6f10*/  HADD2.F32 R89, -RZ, R93.H1_H1 ;  /* 0x3000005dff597230 */ /* 0x000fe40000004100 */
[C---:B------:R-:W-:Y:S01]  /*6f20*/  FFMA R49, R83.reuse, R87, R49 ;  /* 0x0000005753317223 */ /* 0x040fe20000000031 */
[C---:B------:R-:W-:Y:S01]  /*6f30*/  FMUL R51, R82.reuse, R51 ;  /* 0x0000003352337220 */ /* 0x040fe20000400000 */
[--C-:B------:R-:W-:Y:S02]  /*6f40*/  HADD2.F32 R90, -RZ, R94.reuse.H0_H0 ;  /* 0x2000005eff5a7230 */ /* 0x100fe40000004100 */
[----:B------:R-:W-:Y:S01]  /*6f50*/  FFMA R50, R83, R88, R50 ;  /* 0x0000005853327223 */ /* 0x000fe20000000032 */
[C---:B------:R-:W-:Y:S01]  /*6f60*/  FMUL R52, R82.reuse, R52 ;  /* 0x0000003452347220 */ /* 0x040fe20000400000 */
[----:B------:R-:W-:Y:S01]  /*6f70*/  HADD2.F32 R91, -RZ, R94.H1_H1 ;  /* 0x3000005eff5b7230 */ /* 0x000fe20000004100 */
[----:B------:R-:W-:Y:S01]  /*6f80*/  F2FP.F16.F32.PACK_AB R48, R49, R48 ;  /* 0x000000303130723e */ /* 0x000fe200000000ff */
[C---:B------:R-:W-:Y:S01]  /*6f90*/  FFMA R51, R83.reuse, R89, R51 ;  /* 0x0000005953337223 */ /* 0x040fe20000000033 */
[----:B------:R-:W-:Y:S01]  /*6fa0*/  FFMA R52, R83, R90, R52 ;  /* 0x0000005a53347223 */ /* 0x000fe20000000034 */
[C---:B------:R-:W-:Y:S01]  /*6fb0*/  FMUL R53, R82.reuse, R53 ;  /* 0x0000003552357220 */ /* 0x040fe20000400000 */
[--C-:B------:R-:W-:Y:S02]  /*6fc0*/  HADD2.F32 R92, -RZ, R95.reuse.H0_H0 ;  /* 0x2000005fff5c7230 */ /* 0x100fe40000004100 */
        /* <DEDUP_REMOVED lines=24> */
[C---:B------:R-:W-:Y:S01]  /*7150*/  FFMA R44, R83.reuse, R98, R44 ;  /* 0x00000062532c7223 */ /* 0x040fe2000000002c */
[C---:B------:R-:W-:Y:S01]  /*7160*/  FMUL R45, R82.reuse, R45 ;  /* 0x0000002d522d7220 */ /* 0x040fe20000400000 */
[--C-:B------:R-:W-:Y:S02]  /*7170*/  HADD2.F32 R100, -RZ, R103.reuse.H0_H0 ;  /* 0x20000067ff647230 */ /* 0x100fe40000004100 */
[C---:B------:R-:W-:Y:S01]  /*7180*/  FMUL R46, R82.reuse, R46 ;  /* 0x0000002e522e7220 */ /* 0x040fe20000400000 */
[----:B------:R-:W-:Y:S01]  /*7190*/  HADD2.F32 R101, -RZ, R103.H1_H1 ;  /* 0x30000067ff657230 */ /* 0x000fe20000004100 */
[----:B------:R-:W-:Y:S01]  /*71a0*/  MOV R0, UR38 ;  /* 0x0000002600007c02 */ /* 0x000fe20008000f00 */
[----:B------:R-:W-:Y:S01]  /*71b0*/  FFMA R45, R83, R99, R45 ;  /* 0x00000063532d7223 */ /* 0x000fe2000000002d */
[----:B------:R-:W-:Y:S01]  /*71c0*/  F2FP.F16.F32.PACK_AB R41, R43, R42 ;  /* 0x0000002a2b29723e */ /* 0x000fe200000000ff */
[----:B------:R-:W-:Y:S01]  /*71d0*/  FFMA R46, R83, R100, R46 ;  /* 0x00000064532e7223 */ /* 0x000fe2000000002e */
[----:B------:R-:W-:Y:S01]  /*71e0*/  FMUL R47, R82, R47 ;  /* 0x0000002f522f7220 */ /* 0x000fe20000400000 */
[--C-:B------:R-:W-:Y:S01]  /*71f0*/  HADD2.F32 R102, -RZ, R108.reuse.H0_H0 ;  /* 0x2000006cff667230 */ /* 0x100fe20000004100 */
[----:B------:R-:W-:Y:S01]  /*7200*/  F2FP.F16.F32.PACK_AB R42, R45, R44 ;  /* 0x0000002c2d2a723e */ /* 0x000fe200000000ff */
[----:B------:R-:W-:Y:S02]  /*7210*/  IMAD R0, R0, 0x1c00, R146 ;  /* 0x00001c0000007824 */ /* 0x000fe400078e0292 */
[C---:B------:R-:W-:Y:S01]  /*7220*/  FFMA R47, R83.reuse, R101, R47 ;  /* 0x00000065532f7223 */ /* 0x040fe2000000002f */
[C---:B------:R-:W-:Y:S01]  /*7230*/  FMUL R32, R82.reuse, R32 ;  /* 0x0000002052207220 */ /* 0x040fe20000400000 */
[----:B------:R-:W-:Y:S02]  /*7240*/  HADD2.F32 R103, -RZ, R108.H1_H1 ;  /* 0x3000006cff677230 */ /* 0x000fe40000004100 */
[----:B------:R-:W-:Y:S01]  /*7250*/  FMUL R33, R82, R33 ;  /* 0x0000002152217220 */ /* 0x000fe20000400000 */
[--C-:B------:R-:W-:Y:S01]  /*7260*/  HADD2.F32 R104, -RZ, R109.reuse.H0_H0 ;  /* 0x2000006dff687230 */ /* 0x100fe20000004100 */
[----:B------:R-:W-:Y:S01]  /*7270*/  LEA R0, R0, UR36, 0x1 ;  /* 0x0000002400007c11 */ /* 0x000fe2000f8e08ff */
[----:B------:R-:W-:Y:S01]  /*7280*/  FFMA R32, R83, R102, R32 ;  /* 0x0000006653207223 */ /* 0x000fe20000000020 */
[----:B------:R-:W-:Y:S01]  /*7290*/  F2FP.F16.F32.PACK_AB R43, R47, R46 ;  /* 0x0000002e2f2b723e */ /* 0x000fe200000000ff */
[----:B------:R-:W-:Y:S01]  /*72a0*/  FFMA R33, R83, R103, R33 ;  /* 0x0000006753217223 */ /* 0x000fe20000000021 */
[C---:B------:R-:W-:Y:S01]  /*72b0*/  FMUL R34, R82.reuse, R34 ;  /* 0x0000002252227220 */ /* 0x040fe20000400000 */
[----:B------:R-:W-:Y:S01]  /*72c0*/  HADD2.F32 R105, -RZ, R109.H1_H1 ;  /* 0x3000006dff697230 */ /* 0x000fe20000004100 */
[----:B------:R1:W-:Y:S01]  /*72d0*/  STSM.16.M88.4 [R0+0x200], R64 ;  /* 0x0002004000007844 */ /* 0x0003e20000000200 */
[C---:B------:R-:W-:Y:S01]  /*72e0*/  FMUL R35, R82.reuse, R35 ;  /* 0x0000002352237220 */ /* 0x040fe20000400000 */
[--C-:B------:R-:W-:Y:S01]  /*72f0*/  HADD2.F32 R106, -RZ, R110.reuse.H0_H0 ;  /* 0x2000006eff6a7230 */ /* 0x100fe20000004100 */
[----:B------:R-:W-:Y:S05]  /*7300*/  F2FP.F16.F32.PACK_AB R32, R33, R32 ;  /* 0x000000202120723e */ /* 0x000fea00000000ff */
[----:B------:R1:W-:Y:S01]  /*7310*/  STSM.16.M88.4 [R0+0xa00], R12 ;  /* 0x000a000c00007844 */ /* 0x0003e20000000200 */
[C---:B------:R-:W-:Y:S01]  /*7320*/  FFMA R34, R83.reuse, R104, R34 ;  /* 0x0000006853227223 */ /* 0x040fe20000000022 */
[----:B------:R-:W-:Y:S01]  /*7330*/  FFMA R35, R83, R105, R35 ;  /* 0x0000006953237223 */ /* 0x000fe20000000023 */
[C---:B------:R-:W-:Y:S01]  /*7340*/  FMUL R36, R82.reuse, R36 ;  /* 0x0000002452247220 */ /* 0x040fe20000400000 */
[----:B------:R-:W-:Y:S04]  /*7350*/  HADD2.F32 R107, -RZ, R110.H1_H1 ;  /* 0x3000006eff6b7230 */ /* 0x000fe80000004100 */
        /* <DEDUP_REMOVED lines=8> */
[----:B------:R-:W-:Y:S02]  /*73e0*/  HADD2.F32 R109, -RZ, R111.H1_H1 ;  /* 0x3000006fff6d7230 */ /* 0x000fe40000004100 */
[C---:B------:R-:W-:Y:S01]  /*73f0*/  FMUL R39, R82.reuse, R39 ;  /* 0x0000002752277220 */ /* 0x040fe20000400000 */
[--C-:B------:R-:W-:Y:S01]  /*7400*/  HADD2.F32 R110, -RZ, R116.reuse.H0_H0 ;  /* 0x20000074ff6e7230 */ /* 0x100fe20000004100 */
[----:B------:R-:W-:Y:S01]  /*7410*/  F2FP.F16.F32.PACK_AB R34, R37, R36 ;  /* 0x000000242522723e */ /* 0x000fe200000000ff */
        /* <DEDUP_REMOVED lines=10> */
[----:B------:R-:W-:Y:S01]  /*74c0*/  HADD2.F32 R113, -RZ, R117.H1_H1 ;  /* 0x30000075ff717230 */ /* 0x000fe20000004100 */
[----:B------:R1:W-:Y:S01]  /*74d0*/  STSM.16.M88.4 [R0+0x2200], R32 ;  /* 0x0022002000007844 */ /* 0x0003e20000000200 */
        /* <DEDUP_REMOVED lines=11> */
[C---:B------:R-:W-:Y:S01]  /*7590*/  FFMA R29, R83.reuse, R115, R29 ;  /* 0x00000073531d7223 */ /* 0x040fe2000000001d */
[C---:B------:R-:W-:Y:S01]  /*75a0*/  FMUL R30, R82.reuse, R30 ;  /* 0x0000001e521e7220 */ /* 0x040fe20000400000 */
[----:B------:R-:W-:Y:S02]  /*75b0*/  HADD2.F32 R117, -RZ, R119.H1_H1 ;  /* 0x30000077ff757230 */ /* 0x000fe40000004100 */
[C---:B------:R-:W-:Y:S01]  /*75c0*/  FMUL R31, R82.reuse, R31 ;  /* 0x0000001f521f7220 */ /* 0x040fe20000400000 */
[--C-:B------:R-:W-:Y:S02]  /*75d0*/  HADD2.F32 R118, -RZ, R124.reuse.H0_H0 ;  /* 0x2000007cff767230 */ /* 0x100fe40000004100 */
[C---:B------:R-:W-:Y:S01]  /*75e0*/  FMUL R4, R82.reuse, R4 ;  /* 0x0000000452047220 */ /* 0x040fe20000400000 */
[----:B------:R-:W-:Y:S02]  /*75f0*/  HADD2.F32 R119, -RZ, R124.H1_H1 ;  /* 0x3000007cff777230 */ /* 0x000fe40000004100 */
[C---:B------:R-:W-:Y:S01]  /*7600*/  FMUL R5, R82.reuse, R5 ;  /* 0x0000000552057220 */ /* 0x040fe20000400000 */
[--C-:B------:R-:W-:Y:S02]  /*7610*/  HADD2.F32 R120, -RZ, R125.reuse.H0_H0 ;  /* 0x2000007dff787230 */ /* 0x100fe40000004100 */
[C---:B------:R-:W-:Y:S01]  /*7620*/  FFMA R30, R83.reuse, R116, R30 ;  /* 0x00000074531e7223 */ /* 0x040fe2000000001e */
[----:B------:R-:W-:Y:S02]  /*7630*/  HADD2.F32 R121, -RZ, R125.H1_H1 ;  /* 0x3000007dff797230 */ /* 0x000fe40000004100 */
[C---:B------:R-:W-:Y:S01]  /*7640*/  FMUL R6, R82.reuse, R6 ;  /* 0x0000000652067220 */ /* 0x040fe20000400000 */
[C---:B------:R-:W-:Y:S01]  /*7650*/  FFMA R31, R83.reuse, R117, R31 ;  /* 0x00000075531f7223 */ /* 0x040fe2000000001f */
[--C-:B------:R-:W-:Y:S02]  /*7660*/  HADD2.F32 R122, -RZ, R126.reuse.H0_H0 ;  /* 0x2000007eff7a7230 */ /* 0x100fe40000004100 */
[C---:B------:R-:W-:Y:S01]  /*7670*/  FMUL R7, R82.reuse, R7 ;  /* 0x0000000752077220 */ /* 0x040fe20000400000 */
        /* <DEDUP_REMOVED lines=10> */
[----:B------:R-:W-:Y:S01]  /*7720*/  FMUL R11, R82, R11 ;  /* 0x0000000b520b7220 */ /* 0x000fe20000400000 */
[C---:B------:R-:W-:Y:S01]  /*7730*/  FFMA R8, R83.reuse, R122, R8 ;  /* 0x0000007a53087223 */ /* 0x040fe20000000008 */
[C---:B------:R-:W-:Y:S01]  /*7740*/  FFMA R9, R83.reuse, R123, R9 ;  /* 0x0000007b53097223 */ /* 0x040fe20000000009 */
[C---:B------:R-:W-:Y:S01]  /*7750*/  FFMA R10, R83.reuse, R124, R10 ;  /* 0x0000007c530a7223 */ /* 0x040fe2000000000a */
[----:B------:R-:W-:Y:S01]  /*7760*/  FFMA R11, R83, R125, R11 ;  /* 0x0000007d530b7223 */ /* 0x000fe2000000000b */
[----:B------:R-:W-:Y:S01]  /*7770*/  F2FP.F16.F32.PACK_AB R26, R29, R28 ;  /* 0x0000001c1d1a723e */ /* 0x000fe200000000ff */
[----:B------:R-:W-:Y:S01]  /*7780*/  UIADD3 UR7, UPT, UPT, UR38, 0x1, URZ ;  /* 0x0000000126077890 */ /* 0x000fe2000fffe0ff */
[----:B------:R-:W-:Y:S01]  /*7790*/  F2FP.F16.F32.PACK_AB R27, R31, R30 ;  /* 0x0000001e1f1b723e */ /* 0x000fe200000000ff */
[----:B------:R-:W-:Y:S01]  /*77a0*/  BSSY.RECONVERGENT B0, `(.L_x_96) ;  /* 0x0000038000007945 */ /* 0x000fe20003800200 */
[----:B------:R-:W-:Y:S02]  /*77b0*/  F2FP.F16.F32.PACK_AB R4, R5, R4 ;  /* 0x000000040504723e */ /* 0x000fe400000000ff */
[----:B------:R-:W-:Y:S01]  /*77c0*/  F2FP.F16.F32.PACK_AB R5, R7, R6 ;  /* 0x000000060705723e */ /* 0x000fe200000000ff */
[----:B------:R1:W-:Y:S01]  /*77d0*/  STSM.16.M88.4 [R0+0x2a00], R24 ;  /* 0x002a001800007844 */ /* 0x0003e20000000200 */
[----:B------:R-:W-:Y:S02]  /*77e0*/  F2FP.F16.F32.PACK_AB R6, R9, R8 ;  /* 0x000000080906723e */ /* 0x000fe400000000ff */
[----:B------:R-:W-:Y:S05]  /*77f0*/  F2FP.F16.F32.PACK_AB R7, R11, R10 ;  /* 0x0000000a0b07723e */ /* 0x000fea00000000ff */
[----:B------:R1:W-:Y:S01]  /*7800*/  STSM.16.M88.4 [R0+0x3200], R4 ;  /* 0x0032000400007844 */ /* 0x0003e20000000200 */
[----:B------:R-:W-:Y:S01]  /*7810*/  @!PT LDS RZ, [RZ] ;  /* 0x00000000fffff984 */ /* 0x000fe20000000800 */
[----:B------:R-:W-:Y:S01]  /*7820*/  @!PT LDS RZ, [RZ] ;  /* 0x00000000fffff984 */ /* 0x000fe20000000800 */
[----:B------:R-:W-:Y:S01]  /*7830*/  @!PT LDS RZ, [RZ] ;  /* 0x00000000fffff984 */ /* 0x000fe20000000800 */
[----:B------:R-:W-:Y:S01]  /*7840*/  @!PT LDS RZ, [RZ] ;  /* 0x00000000fffff984 */ /* 0x000fe20000000800 */
[----:B------:R2:W-:Y:S07]  /*7850*/  MEMBAR.ALL.CTA ;  /* 0x0000000000007992 */ /* 0x0005ee0000008000 */
[----:B--2---:R-:W2:Y:S02]  /*7860*/  FENCE.VIEW.ASYNC.S ;  /* 0x00000000000073c6 */ /* 0x004ea40000000000 */
[----:B--2---:R-:W-:Y:S06]  /*7870*/  BAR.SYNC.DEFER_BLOCKING 0x1, 0x80 ;  /* 0x0042000000007b1d */ /* 0x004fec0000010000 */
[----:B------:R-:W-:Y:S05]  /*7880*/  @P0 BRA `(.L_x_97) ;  /* 0x0000000000a40947 */ /* 0x000fea0003800000 */
[----:B------:R-:W-:Y:S01]  /*7890*/  R2UR UR9, R140 ;  /* 0x000000008c0972ca */ /* 0x000fe200000e0000 */
[----:B------:R-:W-:Y:S01]  /*78a0*/  UIADD3 UR4, UP0, UPT, UR44, 0x680, URZ ;  /* 0x000006802c047890 */ /* 0x000fe2000ff1e0ff */
[----:B------:R-:W-:Y:S01]  /*78b0*/  R2UR UR10, R141 ;  /* 0x000000008d0a72ca */ /* 0x000fe200000e0000 */
[----:B------:R-:W-:Y:S02]  /*78c0*/  UIMAD UR6, UR38, 0x3800, UR36 ;  /* 0x00003800260678a4 */ /* 0x000fe4000f8e0224 */
[----:B------:R-:W-:Y:S02]  /*78d0*/  UIADD3.X UR5, UPT, UPT, URZ, UR45, URZ, UP0, !UPT ;  /* 0x0000002dff057290 */ /* 0x000fe400087fe4ff */
[----:B------:R-:W-:Y:S01]  /*78e0*/  UIADD3 UR8, UPT, UPT, UR6, 0x200, URZ ;  /* 0x0000020006087890 */ /* 0x000fe2000fffe0ff */
[----:B------:R-:W-:Y:S01]  /*78f0*/  UMOV UR11, UR60 ;  /* 0x0000003c000b7c82 */ /* 0x000fe20008000000 */
[----:B------:R-:W-:Y:S01]  /*7900*/  UIADD3 UR16, UPT, UPT, UR6, 0xa00, URZ ;  /* 0x00000a0006107890 */ /* 0x000fe2000fffe0ff */
[----:B------:R-:W-:Y:S03]  /*7910*/  UMOV UR19, UR60 ;  /* 0x0000003c00137c82 */ /* 0x000fe60008000000 */
[----:B------:R-:W-:Y:S02]  /*7920*/  UIMAD UR9, UR9, 0x70, URZ ;  /* 0x00000070090978a4 */ /* 0x000fe4000f8e02ff */
[----:B------:R-:W-:Y:S02]  /*7930*/  USHF.L.U32 UR10, UR10, 0x6, URZ ;  /* 0x000000060a0a7899 */ /* 0x000fe400080006ff */
[----:B------:R-:W-:Y:S02]  /*7940*/  UIADD3 UR17, UPT, UPT, UR9, 0x10, URZ ;  /* 0x0000001009117890 */ /* 0x000fe4000fffe0ff */
[----:B------:R-:W-:Y:S02]  /*7950*/  UIADD3 UR28, UPT, UPT, UR6, 0x1200, URZ ;  /* 0x00001200061c7890 */ /* 0x000fe4000fffe0ff */
[----:B------:R-:W-:Y:S01]  /*7960*/  UIADD3 UR29, UPT, UPT, UR9, 0x20, URZ ;  /* 0x00000020091d7890 */ /* 0x000fe2000fffe0ff */
[----:B------:R-:W-:Y:S02]  /*7970*/  UMOV UR18, UR10 ;  /* 0x0000000a00127c82 */ /* 0x000fe40008000000 */
[----:B------:R2:W-:Y:S01]  /*7980*/  UTMASTG.3D [UR8], [UR4] ;  /* 0x00000008040073b5 */ /* 0x0005e20008010000 */
[----:B------:R-:W-:Y:S01]  /*7990*/  UMOV UR31, UR60 ;  /* 0x0000003c001f7c82 */ /* 0x000fe20008000000 */
[----:B------:R-:W-:Y:S01]  /*79a0*/  UMOV UR30, UR10 ;  /* 0x0000000a001e7c82 */ /* 0x000fe20008000000 */
[----:B------:R-:W-:Y:S02]  /*79b0*/  UIADD3 UR32, UPT, UPT, UR6, 0x1a00, URZ ;  /* 0x00001a0006207890 */ /* 0x000fe4000fffe0ff */
[----:B------:R-:W-:Y:S01]  /*79c0*/  UIADD3 UR33, UPT, UPT, UR9, 0x30, URZ ;  /* 0x0000003009217890 */ /* 0x000fe2000fffe0ff */
[----:B------:R-:W-:Y:S01]  /*79d0*/  UMOV UR35, UR60 ;  /* 0x0000003c00237c82 */ /* 0x000fe20008000000 */
[----:B------:R2:W-:Y:S01]  /*79e0*/  UTMASTG.3D [UR16], [UR4] ;  /* 0x00000010040073b5 */ /* 0x0005e20008010000 */
[----:B------:R-:W-:Y:S01]  /*79f0*/  UMOV UR34, UR10 ;  /* 0x0000000a00227c82 */ /* 0x000fe20008000000 */
[----:B------:R-:W-:Y:S02]  /*7a00*/  UIADD3 UR24, UPT, UPT, UR6, 0x2200, URZ ;  /* 0x0000220006187890 */ /* 0x000fe4000fffe0ff */
[----:B------:R-:W-:Y:S01]  /*7a10*/  UIADD3 UR25, UPT, UPT, UR9, 0x40, URZ ;  /* 0x0000004009197890 */ /* 0x000fe2000fffe0ff */
[----:B------:R-:W-:Y:S01]  /*7a20*/  UMOV UR27, UR60 ;  /* 0x0000003c001b7c82 */ /* 0x000fe20008000000 */
[----:B------:R-:W-:Y:S01]  /*7a30*/  UMOV UR26, UR10 ;  /* 0x0000000a001a7c82 */ /* 0x000fe20008000000 */
[----:B------:R2:W-:Y:S01]  /*7a40*/  UTMASTG.3D [UR28], [UR4] ;  /* 0x0000001c040073b5 */ /* 0x0005e20008010000 */
[----:B------:R-:W-:Y:S02]  /*7a50*/  UIADD3 UR20, UPT, UPT, UR6, 0x2a00, URZ ;  /* 0x00002a0006147890 */ /* 0x000fe4000fffe0ff */
[----:B------:R-:W-:Y:S01]  /*7a60*/  UIADD3 UR21, UPT, UPT, UR9, 0x50, URZ ;  /* 0x0000005009157890 */ /* 0x000fe2000fffe0ff */
[----:B------:R-:W-:Y:S01]  /*7a70*/  UMOV UR23, UR60 ;  /* 0x0000003c00177c82 */ /* 0x000fe20008000000 */
[----:B------:R-:W-:Y:S01]  /*7a80*/  UMOV UR22, UR10 ;  /* 0x0000000a00167c82 */ /* 0x000fe20008000000 */
[----:B------:R-:W-:Y:S01]  /*7a90*/  UIADD3 UR12, UPT, UPT, UR6, 0x3200, URZ ;  /* 0x00003200060c7890 */ /* 0x000fe2000fffe0ff */
[----:B------:R2:W-:Y:S01]  /*7aa0*/  UTMASTG.3D [UR32], [UR4] ;  /* 0x00000020040073b5 */ /* 0x0005e20008010000 */
[----:B------:R-:W-:Y:S01]  /*7ab0*/  UIADD3 UR13, UPT, UPT, UR9, 0x60, URZ ;  /* 0x00000060090d7890 */ /* 0x000fe2000fffe0ff */
[----:B------:R-:W-:Y:S01]  /*7ac0*/  UMOV UR15, UR60 ;  /* 0x0000003c000f7c82 */ /* 0x000fe20008000000 */
[----:B------:R-:W-:Y:S01]  /*7ad0*/  UMOV UR14, UR10 ;  /* 0x0000000a000e7c82 */ /* 0x000fe20008000000 */
[----:B------:R2:W-:Y:S01]  /*7ae0*/  UTMASTG.3D [UR24], [UR4] ;  /* 0x00000018040073b5 */ /* 0x0005e20008010000 */
[----:B------:R2:W-:Y:S05]  /*7af0*/  UTMASTG.3D [UR20], [UR4] ;  /* 0x00000014040073b5 */ /* 0x0005ea0008010000 */
[----:B------:R2:W-:Y:S02]  /*7b00*/  UTMASTG.3D [UR12], [UR4] ;  /* 0x0000000c040073b5 */ /* 0x0005e40008010000 */
[----:B--2---:R0:W-:Y:S02]  /*7b10*/  UTMACMDFLUSH ;  /* 0x00000000000079b7 */ /* 0x0041e40000000000 */
.L_x_97:
[----:B------:R-:W-:Y:S05]  /*7b20*/  BSYNC.RECONVERGENT B0 ;  /* 0x0000000000007941 */ /* 0x000fea0003800200 */
.L_x_96:
[----:B------:R-:W-:Y:S04]  /*7b30*/  BSSY.RECONVERGENT B0, `(.L_x_98) ;  /* 0x0000003000007945 */ /* 0x000fe80003800200 */
[----:B------:R-:W-:Y:S05]  /*7b40*/  @P0 BRA `(.L_x_99) ;  /* 0x0000000000040947 */ /* 0x000fea0003800000 */
[----:B------:R-:W-:Y:S04]  /*7b50*/  DEPBAR.LE SB0, 0x0 ;  /* 0x000080000000791a */ /* 0x000fe80000000000 */
.L_x_99:
[----:B------:R-:W-:Y:S05]  /*7b60*/  BSYNC.RECONVERGENT B0 ;  /* 0x0000000000007941 */ /* 0x000fea0003800200 */
.L_x_98:
[----:B------:R-:W-:Y:S01]  /*7b70*/  BAR.SYNC.DEFER_BLOCKING 0x1, 0x80 ;  /* 0x0042000000007b1d */ /* 0x000fe20000010000 */
[----:B------:R-:W-:Y:S01]  /*7b80*/  UIADD3 UR39, UPT, UPT, UR39, 0x1, URZ ;  /* 0x0000000127277890 */ /* 0x000fe2000fffe0ff */
[----:B------:R-:W-:Y:S03]  /*7b90*/  IADD3 R81, PT, PT, R81, 0x1, RZ ;  /* 0x0000000151517810 */ /* 0x000fe60007ffe0ff */
[----:B------:R-:W-:Y:S09]  /*7ba0*/  UISETP.NE.AND UP0, UPT, UR39, URZ, UPT ;  /* 0x000000ff2700728c */ /* 0x000ff2000bf05270 */
[----:B------:R-:W-:Y:S05]  /*7bb0*/  BRA.U !UP0, `(.L_x_100) ;  /* 0x0000000108287547 */ /* 0x000fea000b800000 */
[----:B------:R-:W-:Y:S01]  /*7bc0*/  ISETP.NE.AND P0, PT, R156, RZ, PT ;  /* 0x000000ff9c00720c */ /* 0x000fe20003f05270 */
[----:B-1----:R-:W-:Y:S11]  /*7bd0*/  IMAD.U32 R0, RZ, RZ, UR37 ;  /* 0x00000025ff007e24 */ /* 0x002ff6000f8e00ff */
[----:B------:R-:W-:Y:S01]  /*7be0*/  @!UPT UIADD3 URZ, UPT, UPT, URZ, URZ, URZ ;  /* 0x000000fffffff290 */ /* 0x000fe2000fffe0ff */
[C---:B------:R-:W-:Y:S01]  /*7bf0*/  @P0 LEA R2, R149.reuse, UR36, 0x3 ;  /* 0x0000002495020c11 */ /* 0x040fe2000f8e18ff */
[----:B------:R-:W-:Y:S04]  /*7c00*/  VIADD R149, R149, 0x1 ;  /* 0x0000000195957836 */ /* 0x000fe80000000000 */
[----:B------:R-:W-:Y:S05]  /*7c10*/  @P0 VIADD R2, R2, 0x30 ;  /* 0x0000003002020836 */ /* 0x000fea0000000000 */
[----:B------:R-:W-:Y:S04]  /*7c20*/  @P0 PRMT R0, R0, 0x654, R2 ;  /* 0x0000065400000816 */ /* 0x000fe80000000002 */
[----:B------:R2:W-:Y:S01]  /*7c30*/  @P0 SYNCS.ARRIVE.TRANS64.RED.A1T0 RZ, [R0+URZ], RZ ;  /* 0x000000ff00ff09a7 */ /* 0x0005e200081004ff */
[C---:B------:R-:W-:Y:S04]  /*7c40*/  ISETP.NE.AND P0, PT, R149.reuse, 0x2, PT ;  /* 0x000000029500780c */ /* 0x040fe80003f05270 */
[----:B------:R-:W-:Y:S09]  /*7c50*/  SEL R149, R149, RZ, P0 ;  /* 0x000000ff95957207 */ /* 0x000ff20000000000 */
.L_x_100:
[----:B------:R-:W-:Y:S01]  /*7c60*/  ISETP.NE.AND P2, PT, R154, RZ, PT ;  /* 0x000000ff9a00720c */ /* 0x000fe20003f45270 */
[----:B------:R-:W-:Y:S01]  /*7c70*/  UISETP.NE.AND UP0, UPT, UR7, 0x2, UPT ;  /* 0x000000020700788c */ /* 0x000fe2000bf05270 */
[----:B------:R-:W-:Y:S01]  /*7c80*/  ISETP.NE.AND P0, PT, R155, 0x2, PT ;  /* 0x000000029b00780c */ /* 0x000fe20003f05270 */
[----:B------:R-:W-:Y:S01]  /*7c90*/  IMAD.IADD R140, R79, 0x1, R138 ;  /* 0x000000014f8c7824 */ /* 0x000fe200078e028a */
[----:B------:R-:W-:Y:S01]  /*7ca0*/  ISETP.NE.AND P1, PT, R81, 0x4, PT ;  /* 0x000000045100780c */ /* 0x000fe20003f25270 */
[----:B------:R-:W-:Y:S01]  /*7cb0*/  USEL UR4, URZ, 0x1, UP0 ;  /* 0x00000001ff047887 */ /* 0x000fe20008000000 */
[----:B------:R-:W-:Y:S01]  /*7cc0*/  SEL R2, RZ, 0x1, P0 ;  /* 0x00000001ff027807 */ /* 0x000fe20000000000 */
[----:B------:R-:W-:Y:S01]  /*7cd0*/  USEL UR38, UR7, URZ, UP0 ;  /* 0x000000ff07267287 */ /* 0x000fe20008000000 */
[----:B-12---:R-:W-:Y:S01]  /*7ce0*/  SEL R0, RZ, 0x1, P1 ;  /* 0x00000001ff007807 */ /* 0x006fe20000800000 */
[----:B------:R-:W-:Y:S01]  /*7cf0*/  IMAD.IADD R141, R80, 0x1, R139 ;  /* 0x00000001508d7824 */ /* 0x000fe200078e028b */
[----:B------:R-:W-:Y:S02]  /*7d00*/  LOP3.LUT R150, R150, R2, RZ, 0x3c, !PT ;  /* 0x0000000296967212 */ /* 0x000fe400078e3cff */
[----:B------:R-:W-:Y:S02]  /*7d10*/  LOP3.LUT R152, R152, UR4, RZ, 0x3c, !PT ;  /* 0x0000000498987c12 */ /* 0x000fe4000f8e3cff */
[----:B------:R-:W-:Y:S02]  /*7d20*/  @P2 R2UR UR60, R148 ;  /* 0x00000000943c22ca */ /* 0x000fe400000e0000 */
[----:B------:R-:W-:Y:S02]  /*7d30*/  LOP3.LUT R151, R151, R0, RZ, 0x3c, !PT ;  /* 0x0000000097977212 */ /* 0x000fe400078e3cff */
[----:B------:R-:W-:Y:S02]  /*7d40*/  SEL R155, R155, RZ, P0 ;  /* 0x000000ff9b9b7207 */ /* 0x000fe40000000000 */
[----:B------:R-:W-:Y:S01]  /*7d50*/  SEL R81, R81, RZ, P1 ;  /* 0x000000ff51517207 */ /* 0x000fe20000800000 */
[----:B------:R-:W-:Y:S08]  /*7d60*/  @P2 BRA `(.L_x_101) ;  /* 0xffffffd4002c2947 */ /* 0x000ff0000383ffff */
[----:B------:R-:W-:-:S09]  /*7d70*/  UISETP.NE.AND UP0, UPT, UR40, URZ, UPT ;  /* 0x000000ff2800728c */ /* 0x000fd2000bf05270 */
[----:B------:R-:W-:Y:S05]  /*7d80*/  BRA.U !UP0, `(.L_x_102) ;  /* 0x0000000108487547 */ /* 0x000fea000b800000 */
[----:B------:R-:W1:Y:S02]  /*7d90*/  LDCU.64 UR4, c[0x0][0x890] ;  /* 0x00011200ff0477ac */ /* 0x000e640008000a00 */
[----:B-1----:R-:W-:-:S04]  /*7da0*/  UISETP.NE.U32.AND UP0, UPT, UR4, URZ, UPT ;  /* 0x000000ff0400728c */ /* 0x002fc8000bf05070 */
[----:B------:R-:W-:-:S09]  /*7db0*/  UISETP.NE.AND.EX UP0, UPT, UR5, URZ, UPT, UP0 ;  /* 0x000000ff0500728c */ /* 0x000fd2000bf05300 */
[----:B------:R-:W-:Y:S05]  /*7dc0*/  BRA.U UP0, `(.L_x_103) ;  /* 0x00000001000c7547 */ /* 0x000fea000b800000 */
[----:B------:R-:W-:-:S13]  /*7dd0*/  FSETP.NEU.AND P0, PT, R83, RZ, PT ;  /* 0x000000ff5300720b */ /* 0x000fda0003f0d000 */
[----:B------:R-:W-:Y:S05]  /*7de0*/  @!P0 EXIT ;  /* 0x000000000000894d */ /* 0x000fea0003800000 */
[----:B------:R-:W-:Y:S05]  /*7df0*/  BRA `(.L_x_102) ;  /* 0x00000000002c7947 */ /* 0x000fea0003800000 */
.L_x_103:
[----:B------:R-:W-:Y:S01]  /*7e00*/  LOP3.LUT P0, RZ, R142, 0xff, RZ, 0xc0, !PT ;  /* 0x000000ff8eff7812 */ /* 0x000fe2000780c0ff */
[----:B------:R-:W-:-:S12]  /*7e10*/  BSSY.RECONVERGENT B0, `(.L_x_102) ;  /* 0x0000009000007945 */ /* 0x000fd80003800200 */
[----:B------:R-:W-:Y:S05]  /*7e20*/  @P0 BRA `(.L_x_104) ;  /* 0x0000000000140947 */ /* 0x000fea0003800000 */
[----:B------:R-:W1:Y:S02]  /*7e30*/  LDCU.64 UR4, c[0x0][0x888] ;  /* 0x00011100ff0477ac */ /* 0x000e640008000a00 */
[----:B-1----:R-:W-:-:S04]  /*7e40*/  ISETP.NE.U32.AND P0, PT, RZ, UR4, PT ;  /* 0x00000004ff007c0c */ /* 0x002fc8000bf05070 */
[----:B------:R-:W-:-:S13]  /*7e50*/  ISETP.NE.AND.EX P0, PT, RZ, UR5, PT, P0 ;  /* 0x00000005ff007c0c */ /* 0x000fda000bf05300 */
[----:B------:R-:W-:Y:S05]  /*7e60*/  @!P0 EXIT ;  /* 0x000000000000894d */ /* 0x000fea0003800000 */
[----:B------:R-:W-:Y:S05]  /*7e70*/  BRA `(.L_x_105) ;  /* 0x0000000000087947 */ /* 0x000fea0003800000 */
.L_x_104:
[----:B------:R-:W-:-:S13]  /*7e80*/  FSETP.NEU.AND P0, PT, R83, RZ, PT ;  /* 0x000000ff5300720b */ /* 0x000fda0003f0d000 */
[----:B------:R-:W-:Y:S05]  /*7e90*/  @!P0 EXIT ;  /* 0x000000000000894d */ /* 0x000fea0003800000 */
.L_x_105:
[----:B------:R-:W-:Y:S05]  /*7ea0*/  BSYNC.RECONVERGENT B0 ;  /* 0x0000000000007941 */ /* 0x000fea0003800200 */
.L_x_102:
[----:B------:R-:W-:-:S04]  /*7eb0*/  DEPBAR.LE SB0, 0x0 ;  /* 0x000080000000791a */ /* 0x000fc80000000000 */
[----:B------:R-:W-:Y:S05]  /*7ec0*/  EXIT ;  /* 0x000000000000794d */ /* 0x000fea0003800000 */
.L_x_19:
[----:B--2---:R2:W1:Y:S02]  /*7ed0*/  SYNCS.PHASECHK.TRANS64.TRYWAIT P0, [R2+URZ+0xc0], R3 ;  /* 0x0000c003020075a7 */ /* 0x00446400080011ff */
[----:B-1----:R-:W-:Y:S05]  /*7ee0*/  @!P0 NANOSLEEP.SYNCS 0x989680 ;  /* 0x009896800000895d */ /* 0x002fea0003900000 */
[----:B------:R-:W1:Y:S02]  /*7ef0*/  @!P0 SYNCS.PHASECHK.TRANS64 P0, [R2+URZ+0xc0], R3 ;  /* 0x0000c003020085a7 */ /* 0x000e6400080010ff */
[----:B-1----:R-:W-:Y:S05]  /*7f00*/  @!P0 BRA `(.L_x_19) ;  /* 0xfffffffc00f08947 */ /* 0x002fea000383ffff */
[----:B------:R-:W-:Y:S05]  /*7f10*/  BRA `(.L_x_106) ;  /* 0xffffff9400907947 */ /* 0x000fea000383ffff */
.L_x_22:
[----:B-1----:R-:W-:Y:S07]  /*7f20*/  MOV R2, UR57 ;  /* 0x0000003900027c02 */ /* 0x002fee0008000f00 */
.L_x_107:
[----:B-1----:R1:W2:Y:S02]  /*7f30*/  SYNCS.PHASECHK.TRANS64.TRYWAIT P0, [R2+URZ+0x10], R4 ;  /* 0x00001004020075a7 */ /* 0x0022a400080011ff */
[----:B--2---:R-:W-:Y:S05]  /*7f40*/  @!P0 NANOSLEEP.SYNCS 0x989680 ;  /* 0x009896800000895d */ /* 0x004fea0003900000 */
[----:B------:R-:W2:Y:S02]  /*7f50*/  @!P0 SYNCS.PHASECHK.TRANS64 P0, [R2+URZ+0x10], R4 ;  /* 0x00001004020085a7 */ /* 0x000ea400080010ff */
[----:B--2---:R-:W-:Y:S05]  /*7f60*/  @!P0 BRA `(.L_x_107) ;  /* 0xfffffffc00f08947 */ /* 0x004fea000383ffff */
[----:B------:R-:W-:Y:S05]  /*7f70*/  BRA `(.L_x_21) ;  /* 0xffffff9400e07947 */ /* 0x000fea000383ffff */
.L_x_28:
[----:B-1----:R-:W-:Y:S07]  /*7f80*/  MOV R2, UR57 ;  /* 0x0000003900027c02 */ /* 0x002fee0008000f00 */
.L_x_108:
[----:B-1----:R1:W2:Y:S02]  /*7f90*/  SYNCS.PHASECHK.TRANS64.TRYWAIT P0, [R2+URZ+0x10], R4 ;  /* 0x00001004020075a7 */ /* 0x0022a400080011ff */
[----:B--2---:R-:W-:Y:S05]  /*7fa0*/  @!P0 NANOSLEEP.SYNCS 0x989680 ;  /* 0x009896800000895d */ /* 0x004fea0003900000 */
[----:B------:R-:W2:Y:S02]  /*7fb0*/  @!P0 SYNCS.PHASECHK.TRANS64 P0, [R2+URZ+0x10], R4 ;  /* 0x00001004020085a7 */ /* 0x000ea400080010ff */
[----:B--2---:R-:W-:Y:S05]  /*7fc0*/  @!P0 BRA `(.L_x_108) ;  /* 0xfffffffc00f08947 */ /* 0x004fea000383ffff */
[----:B------:R-:W-:Y:S05]  /*7fd0*/  BRA `(.L_x_27) ;  /* 0xffffff9c000c7947 */ /* 0x000fea000383ffff */
.L_x_32:
[----:B-1----:R1:W2:Y:S02]  /*7fe0*/  SYNCS.PHASECHK.TRANS64.TRYWAIT P0, [R2+URZ+0x50], R3 ;  /* 0x00005003020075a7 */ /* 0x0022a400080011ff */
[----:B--2---:R-:W-:Y:S05]  /*7ff0*/  @!P0 NANOSLEEP.SYNCS 0x989680 ;  /* 0x009896800000895d */ /* 0x004fea0003900000 */
[----:B------:R-:W2:Y:S02]  /*8000*/  @!P0 SYNCS.PHASECHK.TRANS64 P0, [R2+URZ+0x50], R3 ;  /* 0x00005003020085a7 */ /* 0x000ea400080010ff */
[----:B--2---:R-:W-:Y:S05]  /*8010*/  @!P0 BRA `(.L_x_32) ;  /* 0xfffffffc00f08947 */ /* 0x004fea000383ffff */
[----:B------:R-:W-:Y:S05]  /*8020*/  BRA `(.L_x_109) ;  /* 0xffffffa000187947 */ /* 0x000fea000383ffff */
.L_x_36:
[----:B----4-:R-:W-:-:S07]  /*8030*/  MOV R0, UR4 ;  /* 0x0000000400007c02 */ /* 0x010fce0008000f00 */
.L_x_110:
[----:B-1----:R1:W2:Y:S02]  /*8040*/  SYNCS.PHASECHK.TRANS64.TRYWAIT P0, [R0+URZ], R2 ;  /* 0x00000002000075a7 */ /* 0x0022a400080011ff */
[----:B--2---:R-:W-:Y:S05]  /*8050*/  @!P0 NANOSLEEP.SYNCS 0x989680 ;  /* 0x009896800000895d */ /* 0x004fea0003900000 */
[----:B------:R-:W2:Y:S02]  /*8060*/  @!P0 SYNCS.PHASECHK.TRANS64 P0, [R0+URZ], R2 ;  /* 0x00000002000085a7 */ /* 0x000ea400080010ff */
[----:B--2---:R-:W-:Y:S05]  /*8070*/  @!P0 BRA `(.L_x_110) ;  /* 0xfffffffc00f08947 */ /* 0x004fea000383ffff */
[----:B------:R-:W-:Y:S05]  /*8080*/  BRA `(.L_x_111) ;  /* 0xffffffa400887947 */ /* 0x000fea000383ffff */
.L_x_39:
[----:B-1----:R1:W2:Y:S02]  /*8090*/  SYNCS.PHASECHK.TRANS64.TRYWAIT P0, [R0+URZ+0xb0], R4 ;  /* 0x0000b004000075a7 */ /* 0x0022a400080011ff */
[----:B--2---:R-:W-:Y:S05]  /*80a0*/  @!P0 NANOSLEEP.SYNCS 0x989680 ;  /* 0x009896800000895d */ /* 0x004fea0003900000 */
[----:B------:R-:W2:Y:S02]  /*80b0*/  @!P0 SYNCS.PHASECHK.TRANS64 P0, [R0+URZ+0xb0], R4 ;  /* 0x0000b004000085a7 */ /* 0x000ea400080010ff */
[----:B--2---:R-:W-:Y:S05]  /*80c0*/  @!P0 BRA `(.L_x_39) ;  /* 0xfffffffc00f08947 */ /* 0x004fea000383ffff */
[----:B------:R-:W-:Y:S05]  /*80d0*/  BRA `(.L_x_112) ;  /* 0xffffffa400e47947 */ /* 0x000fea000383ffff */
.L_x_40:
[----:B------:R-:W-:-:S07]  /*80e0*/  MOV R0, UR4 ;  /* 0x0000000400007c02 */ /* 0x000fce0008000f00 */
.L_x_113:
[----:B-1----:R1:W2:Y:S02]  /*80f0*/  SYNCS.PHASECHK.TRANS64.TRYWAIT P0, [R0+URZ+0x60], R5 ;  /* 0x00006005000075a7 */ /* 0x0022a400080011ff */
[----:B--2---:R-:W-:Y:S05]  /*8100*/  @!P0 NANOSLEEP.SYNCS 0x989680 ;  /* 0x009896800000895d */ /* 0x004fea0003900000 */
[----:B------:R-:W2:Y:S02]  /*8110*/  @!P0 SYNCS.PHASECHK.TRANS64 P0, [R0+URZ+0x60], R5 ;  /* 0x00006005000085a7 */ /* 0x000ea400080010ff */
[----:B--2---:R-:W-:Y:S05]  /*8120*/  @!P0 BRA `(.L_x_113) ;  /* 0xfffffffc00f08947 */ /* 0x004fea000383ffff */
[----:B------:R-:W-:Y:S05]  /*8130*/  BRA `(.L_x_114) ;  /* 0xffffffa400f47947 */ /* 0x000fea000383ffff */
.L_x_41:
[----:B-1----:R1:W2:Y:S02]  /*8140*/  SYNCS.PHASECHK.TRANS64.TRYWAIT P1, [R0+URZ+0x50], R4 ;  /* 0x00005004000075a7 */ /* 0x0022a400080211ff */
[----:B--2---:R-:W-:Y:S05]  /*8150*/  @!P1 NANOSLEEP.SYNCS 0x989680 ;  /* 0x009896800000995d */ /* 0x004fea0003900000 */
[----:B------:R-:W2:Y:S02]  /*8160*/  @!P1 SYNCS.PHASECHK.TRANS64 P1, [R0+URZ+0x50], R4 ;  /* 0x00005004000095a7 */ /* 0x000ea400080210ff */
[----:B--2---:R-:W-:Y:S05]  /*8170*/  @!P1 BRA `(.L_x_41) ;  /* 0xfffffffc00f09947 */ /* 0x004fea000383ffff */
[----:B------:R-:W-:Y:S05]  /*8180*/  BRA `(.L_x_115) ;  /* 0xffffffa800247947 */ /* 0x000fea000383ffff */
.L_x_44:
[----:B------:R-:W-:-:S07]  /*8190*/  MOV R0, UR4 ;  /* 0x0000000400007c02 */ /* 0x000fce0008000f00 */
.L_x_116:
[----:B-1----:R1:W2:Y:S02]  /*81a0*/  SYNCS.PHASECHK.TRANS64.TRYWAIT P0, [R0+URZ+0x60], R2 ;  /* 0x00006002000075a7 */ /* 0x0022a400080011ff */
[----:B--2---:R-:W-:Y:S05]  /*81b0*/  @!P0 NANOSLEEP.SYNCS 0x989680 ;  /* 0x009896800000895d */ /* 0x004fea0003900000 */
[----:B------:R-:W2:Y:S02]  /*81c0*/  @!P0 SYNCS.PHASECHK.TRANS64 P0, [R0+URZ+0x60], R2 ;  /* 0x00006002000085a7 */ /* 0x000ea400080010ff */
[----:B--2---:R-:W-:Y:S05]  /*81d0*/  @!P0 BRA `(.L_x_116) ;  /* 0xfffffffc00f08947 */ /* 0x004fea000383ffff */
[----:B------:R-:W-:Y:S05]  /*81e0*/  BRA `(.L_x_43) ;  /* 0xffffffa800787947 */ /* 0x000fea000383ffff */
.L_x_51:
[----:B-1----:R1:W2:Y:S02]  /*81f0*/  SYNCS.PHASECHK.TRANS64.TRYWAIT P1, [R0+URZ+0x50], R2 ;  /* 0x00005002000075a7 */ /* 0x0022a400080211ff */
[----:B--2---:R-:W-:Y:S05]  /*8200*/  @!P1 NANOSLEEP.SYNCS 0x989680 ;  /* 0x009896800000995d */ /* 0x004fea0003900000 */
[----:B------:R-:W2:Y:S02]  /*8210*/  @!P1 SYNCS.PHASECHK.TRANS64 P1, [R0+URZ+0x50], R2 ;  /* 0x00005002000095a7 */ /* 0x000ea400080210ff */
[----:B--2---:R-:W-:Y:S05]  /*8220*/  @!P1 BRA `(.L_x_51) ;  /* 0xfffffffc00f09947 */ /* 0x004fea000383ffff */
[----:B------:R-:W-:Y:S05]  /*8230*/  BRA `(.L_x_117) ;  /* 0xffffffac00e47947 */ /* 0x000fea000383ffff */
.L_x_52:
[----:B------:R-:W-:-:S07]  /*8240*/  MOV R2, UR73 ;  /* 0x0000004900027c02 */ /* 0x000fce0008000f00 */
.L_x_118:
[----:B-1----:R1:W2:Y:S02]  /*8250*/  SYNCS.PHASECHK.TRANS64.TRYWAIT P0, [R2+URZ+0x90], R0 ;  /* 0x00009000020075a7 */ /* 0x0022a400080011ff */
[----:B--2---:R-:W-:Y:S05]  /*8260*/  @!P0 NANOSLEEP.SYNCS 0x989680 ;  /* 0x009896800000895d */ /* 0x004fea0003900000 */
[----:B------:R-:W2:Y:S02]  /*8270*/  @!P0 SYNCS.PHASECHK.TRANS64 P0, [R2+URZ+0x90], R0 ;  /* 0x00009000020085a7 */ /* 0x000ea400080010ff */
[----:B--2---:R-:W-:Y:S05]  /*8280*/  @!P0 BRA `(.L_x_118) ;  /* 0xfffffffc00f08947 */ /* 0x004fea000383ffff */
[----:B------:R-:W-:Y:S05]  /*8290*/  BRA `(.L_x_119) ;  /* 0xffffffb000347947 */ /* 0x000fea000383ffff */
.L_x_55:
[----:B------:R-:W-:Y:S07]  /*82a0*/  MOV R0, UR7 ;  /* 0x0000000700007c02 */ /* 0x000fee0008000f00 */
.L_x_120:
[----:B-1----:R1:W2:Y:S02]  /*82b0*/  SYNCS.PHASECHK.TRANS64.TRYWAIT P0, [R0+URZ], R2 ;  /* 0x00000002000075a7 */ /* 0x0022a400080011ff */
[----:B--2---:R-:W-:Y:S05]  /*82c0*/  @!P0 NANOSLEEP.SYNCS 0x989680 ;  /* 0x009896800000895d */ /* 0x004fea0003900000 */
[----:B------:R-:W2:Y:S02]  /*82d0*/  @!P0 SYNCS.PHASECHK.TRANS64 P0, [R0+URZ], R2 ;  /* 0x00000002000085a7 */ /* 0x000ea400080010ff */
[----:B--2---:R-:W-:Y:S05]  /*82e0*/  @!P0 BRA `(.L_x_120) ;  /* 0xfffffffc00f08947 */ /* 0x004fea000383ffff */
[----:B------:R-:W-:Y:S05]  /*82f0*/  BRA `(.L_x_54) ;  /* 0xffffffb0004c7947 */ /* 0x000fea000383ffff */
.L_x_58:
[----:B------:R-:W-:-:S07]  /*8300*/  MOV R0, UR4 ;  /* 0x0000000400007c02 */ /* 0x000fce0008000f00 */
.L_x_121:
[----:B--2---:R2:W3:Y:S02]  /*8310*/  SYNCS.PHASECHK.TRANS64.TRYWAIT P0, [R0+URZ], R2 ;  /* 0x00000002000075a7 */ /* 0x0044e400080011ff */
[----:B---3--:R-:W-:Y:S05]  /*8320*/  @!P0 NANOSLEEP.SYNCS 0x989680 ;  /* 0x009896800000895d */ /* 0x008fea0003900000 */
[----:B------:R-:W3:Y:S02]  /*8330*/  @!P0 SYNCS.PHASECHK.TRANS64 P0, [R0+URZ], R2 ;  /* 0x00000002000085a7 */ /* 0x000ee400080010ff */
[----:B---3--:R-:W-:Y:S05]  /*8340*/  @!P0 BRA `(.L_x_121) ;  /* 0xfffffffc00f08947 */ /* 0x008fea000383ffff */
[----:B------:R-:W-:Y:S05]  /*8350*/  BRA `(.L_x_122) ;  /* 0xffffffb800447947 */ /* 0x000fea000383ffff */
.L_x_59:
[----:B------:R-:W-:-:S07]  /*8360*/  MOV R0, UR5 ;  /* 0x0000000500007c02 */ /* 0x000fce0008000f00 */
.L_x_123:
[----:B--2---:R2:W3:Y:S02]  /*8370*/  SYNCS.PHASECHK.TRANS64.TRYWAIT P0, [R0+URZ], R3 ;  /* 0x00000003000075a7 */ /* 0x0044e400080011ff */
[----:B---3--:R-:W-:Y:S05]  /*8380*/  @!P0 NANOSLEEP.SYNCS 0x989680 ;  /* 0x009896800000895d */ /* 0x008fea0003900000 */
[----:B------:R-:W3:Y:S02]  /*8390*/  @!P0 SYNCS.PHASECHK.TRANS64 P0, [R0+URZ], R3 ;  /* 0x00000003000085a7 */ /* 0x000ee400080010ff */
[----:B---3--:R-:W-:Y:S05]  /*83a0*/  @!P0 BRA `(.L_x_123) ;  /* 0xfffffffc00f08947 */ /* 0x008fea000383ffff */
[----:B------:R-:W-:Y:S05]  /*83b0*/  BRA `(.L_x_124) ;  /* 0xffffffb800507947 */ /* 0x000fea000383ffff */
.L_x_60:
[----:B------:R-:W-:-:S07]  /*83c0*/  MOV R0, UR5 ;  /* 0x0000000500007c02 */ /* 0x000fce0008000f00 */
.L_x_125:
[----:B--2---:R2:W3:Y:S02]  /*83d0*/  SYNCS.PHASECHK.TRANS64.TRYWAIT P0, [R0+URZ], R3 ;  /* 0x00000003000075a7 */ /* 0x0044e400080011ff */
[----:B---3--:R-:W-:Y:S05]  /*83e0*/  @!P0 NANOSLEEP.SYNCS 0x989680 ;  /* 0x009896800000895d */ /* 0x008fea0003900000 */
[----:B------:R-:W3:Y:S02]  /*83f0*/  @!P0 SYNCS.PHASECHK.TRANS64 P0, [R0+URZ], R3 ;  /* 0x00000003000085a7 */ /* 0x000ee400080010ff */
[----:B---3--:R-:W-:Y:S05]  /*8400*/  @!P0 BRA `(.L_x_125) ;  /* 0xfffffffc00f08947 */ /* 0x008fea000383ffff */
[----:B------:R-:W-:Y:S05]  /*8410*/  BRA `(.L_x_126) ;  /* 0xffffffb8005c7947 */ /* 0x000fea000383ffff */
.L_x_61:
[----:B--2---:R-:W-:-:S07]  /*8420*/  MOV R0, UR4 ;  /* 0x0000000400007c02 */ /* 0x004fce0008000f00 */
.L_x_127:
[----:B--2---:R2:W3:Y:S02]  /*8430*/  SYNCS.PHASECHK.TRANS64.TRYWAIT P0, [R0+URZ], R2 ;  /* 0x00000002000075a7 */ /* 0x0044e400080011ff */
[----:B---3--:R-:W-:Y:S05]  /*8440*/  @!P0 NANOSLEEP.SYNCS 0x989680 ;  /* 0x009896800000895d */ /* 0x008fea0003900000 */
[----:B------:R-:W3:Y:S02]  /*8450*/  @!P0 SYNCS.PHASECHK.TRANS64 P0, [R0+URZ], R2 ;  /* 0x00000002000085a7 */ /* 0x000ee400080010ff */
[----:B---3--:R-:W-:Y:S05]  /*8460*/  @!P0 BRA `(.L_x_127) ;  /* 0xfffffffc00f08947 */ /* 0x008fea000383ffff */
[----:B------:R-:W-:Y:S05]  /*8470*/  BRA `(.L_x_128) ;  /* 0xffffffb800687947 */ /* 0x000fea000383ffff */
.L_x_66:
[----:B--2---:R2:W3:Y:S02]  /*8480*/  SYNCS.PHASECHK.TRANS64.TRYWAIT P0, [R0+URZ+0x50], R2 ;  /* 0x00005002000075a7 */ /* 0x0044e400080011ff */
[----:B---3--:R-:W-:Y:S05]  /*8490*/  @!P0 NANOSLEEP.SYNCS 0x989680 ;  /* 0x009896800000895d */ /* 0x008fea0003900000 */
[----:B------:R-:W3:Y:S02]  /*84a0*/  @!P0 SYNCS.PHASECHK.TRANS64 P0, [R0+URZ+0x50], R2 ;  /* 0x00005002000085a7 */ /* 0x000ee400080010ff */
[----:B---3--:R-:W-:Y:S05]  /*84b0*/  @!P0 BRA `(.L_x_66) ;  /* 0xfffffffc00f08947 */ /* 0x008fea000383ffff */
[----:B------:R-:W-:Y:S05]  /*84c0*/  BRA `(.L_x_129) ;  /* 0xffffffbc00687947 */ /* 0x000fea000383ffff */
.L_x_69:
[----:B------:R-:W-:Y:S07]  /*84d0*/  MOV R0, UR4 ;  /* 0x0000000400007c02 */ /* 0x000fee0008000f00 */
.L_x_130:
[----:B--2---:R2:W3:Y:S02]  /*84e0*/  SYNCS.PHASECHK.TRANS64.TRYWAIT P0, [R0+URZ+0x48], R2 ;  /* 0x00004802000075a7 */ /* 0x0044e400080011ff */
[----:B---3--:R-:W-:Y:S05]  /*84f0*/  @!P0 NANOSLEEP.SYNCS 0x989680 ;  /* 0x009896800000895d */ /* 0x008fea0003900000 */
[----:B------:R-:W3:Y:S02]  /*8500*/  @!P0 SYNCS.PHASECHK.TRANS64 P0, [R0+URZ+0x48], R2 ;  /* 0x00004802000085a7 */ /* 0x000ee400080010ff */
[----:B---3--:R-:W-:Y:S05]  /*8510*/  @!P0 BRA `(.L_x_130) ;  /* 0xfffffffc00f08947 */ /* 0x008fea000383ffff */
[----:B------:R-:W-:Y:S05]  /*8520*/  BRA `(.L_x_68) ;  /* 0xffffffc000507947 */ /* 0x000fea000383ffff */
.L_x_72:
[----:B------:R-:W-:Y:S07]  /*8530*/  MOV R0, UR13 ;  /* 0x0000000d00007c02 */ /* 0x000fee0008000f00 */
.L_x_131:
[----:B-1----:R1:W2:Y:S02]  /*8540*/  SYNCS.PHASECHK.TRANS64.TRYWAIT P3, [R0+URZ+0x30], R30 ;  /* 0x0000301e000075a7 */ /* 0x0022a400080611ff */
[----:B--2---:R-:W-:Y:S05]  /*8550*/  @!P3 NANOSLEEP.SYNCS 0x989680 ;  /* 0x009896800000b95d */ /* 0x004fea0003900000 */
[----:B------:R-:W2:Y:S02]  /*8560*/  @!P3 SYNCS.PHASECHK.TRANS64 P3, [R0+URZ+0x30], R30 ;  /* 0x0000301e0000b5a7 */ /* 0x000ea400080610ff */
[----:B--2---:R-:W-:Y:S05]  /*8570*/  @!P3 BRA `(.L_x_131) ;  /* 0xfffffffc00f0b947 */ /* 0x004fea000383ffff */
[----:B------:R-:W-:Y:S05]  /*8580*/  BRA `(.L_x_132) ;  /* 0xffffffc000ec7947 */ /* 0x000fea000383ffff */
.L_x_74:
[----:B------:R-:W-:-:S07]  /*8590*/  MOV R0, UR4 ;  /* 0x0000000400007c02 */ /* 0x000fce0008000f00 */
.L_x_133:
[----:B-1----:R1:W3:Y:S02]  /*85a0*/  SYNCS.PHASECHK.TRANS64.TRYWAIT P0, [R0+URZ], R2 ;  /* 0x00000002000075a7 */ /* 0x0022e400080011ff */
[----:B---3--:R-:W-:Y:S05]  /*85b0*/  @!P0 NANOSLEEP.SYNCS 0x989680 ;  /* 0x009896800000895d */ /* 0x008fea0003900000 */
[----:B------:R-:W3:Y:S02]  /*85c0*/  @!P0 SYNCS.PHASECHK.TRANS64 P0, [R0+URZ], R2 ;  /* 0x00000002000085a7 */ /* 0x000ee400080010ff */
[----:B---3--:R-:W-:Y:S05]  /*85d0*/  @!P0 BRA `(.L_x_133) ;  /* 0xfffffffc00f08947 */ /* 0x008fea000383ffff */
[----:B------:R-:W-:Y:S05]  /*85e0*/  BRA `(.L_x_134) ;  /* 0xffffffc800287947 */ /* 0x000fea000383ffff */
.L_x_76:
[----:B--2---:R2:W4:Y:S02]  /*85f0*/  SYNCS.PHASECHK.TRANS64.TRYWAIT P0, [R0+URZ+0x50], R2 ;  /* 0x00005002000075a7 */ /* 0x00452400080011ff */
[----:B----4-:R-:W-:Y:S05]  /*8600*/  @!P0 NANOSLEEP.SYNCS 0x989680 ;  /* 0x009896800000895d */ /* 0x010fea0003900000 */
[----:B------:R-:W4:Y:S02]  /*8610*/  @!P0 SYNCS.PHASECHK.TRANS64 P0, [R0+URZ+0x50], R2 ;  /* 0x00005002000085a7 */ /* 0x000f2400080010ff */
[----:B----4-:R-:W-:Y:S05]  /*8620*/  @!P0 BRA `(.L_x_76) ;  /* 0xfffffffc00f08947 */ /* 0x010fea000383ffff */
[----:B------:R-:W-:Y:S05]  /*8630*/  BRA `(.L_x_135) ;  /* 0xffffffcc000c7947 */ /* 0x000fea000383ffff */
.L_x_86:
[----:B-1----:R1:W2:Y:S02]  /*8640*/  SYNCS.PHASECHK.TRANS64.TRYWAIT P0, [R0+URZ+0x20], R2 ;  /* 0x00002002000075a7 */ /* 0x0022a400080011ff */
[----:B--2---:R-:W-:Y:S05]  /*8650*/  @!P0 NANOSLEEP.SYNCS 0x989680 ;  /* 0x009896800000895d */ /* 0x004fea0003900000 */
[----:B------:R-:W2:Y:S02]  /*8660*/  @!P0 SYNCS.PHASECHK.TRANS64 P0, [R0+URZ+0x20], R2 ;  /* 0x00002002000085a7 */ /* 0x000ea400080010ff */
[----:B--2---:R-:W-:Y:S05]  /*8670*/  @!P0 BRA `(.L_x_86) ;  /* 0xfffffffc00f08947 */ /* 0x004fea000383ffff */
[----:B------:R-:W-:Y:S05]  /*8680*/  BRA `(.L_x_85) ;  /* 0xffffffd400f47947 */ /* 0x000fea000383ffff */
.L_x_88:
[----:B-1----:R1:W4:Y:S02]  /*8690*/  SYNCS.PHASECHK.TRANS64.TRYWAIT P1, [R17+URZ+0x70], R3 ;  /* 0x00007003110075a7 */ /* 0x00232400080211ff */
[----:B----4-:R-:W-:Y:S05]  /*86a0*/  @!P1 NANOSLEEP.SYNCS 0x989680 ;  /* 0x009896800000995d */ /* 0x010fea0003900000 */
[----:B------:R-:W4:Y:S02]  /*86b0*/  @!P1 SYNCS.PHASECHK.TRANS64 P1, [R17+URZ+0x70], R3 ;  /* 0x00007003110095a7 */ /* 0x000f2400080210ff */
[----:B----4-:R-:W-:Y:S05]  /*86c0*/  @!P1 BRA `(.L_x_88) ;  /* 0xfffffffc00f09947 */ /* 0x010fea000383ffff */
[----:B------:R-:W-:Y:S05]  /*86d0*/  BRA `(.L_x_87) ;  /* 0xffffffd8007c7947 */ /* 0x000fea000383ffff */
        .weak           $__internal_0_$__cuda_sm10x_tcgen05_guardrail_trap_col_being_dealloced_not_returned_by_alloc
        .type           $__internal_0_$__cuda_sm10x_tcgen05_guardrail_trap_col_being_dealloced_not_returned_by_alloc,@function
        .size           $__internal_0_$__cuda_sm10x_tcgen05_guardrail_trap_col_being_dealloced_not_returned_by_alloc,($__internal_1_$__cuda_sm10x_tcgen05_guardrail_trap_phase_invalid_during_alloc - $__internal_0_$__cuda_sm10x_tcgen05_guardrail_trap_col_being_dealloced_not_returned_by_alloc)
$__internal_0_$__cuda_sm10x_tcgen05_guardrail_trap_col_being_dealloced_not_returned_by_alloc:
[----:B------:R-:W-:Y:S05]  /*86e0*/  BPT.TRAP 0x1 ;  /* 0x000000040000795c */ /* 0x000fea0000300000 */
[----:B------:R-:W-:-:S04]  /*86f0*/  HFMA2 R3, -RZ, RZ, 0, 0 ;  /* 0x00000000ff037431 */ /* 0x000fc800000001ff */
[----:B------:R-:W-:Y:S05]  /*8700*/  RET.REL.NODEC R2 `(_ZN7cutlass13device_kernelINS_4gemm6kernel13GemmUniversalIN4cute5tupleIJiiiiEEENS1_10collective13CollectiveMmaINS1_35MainloopSm100TmaUmmaWarpSpecializedILi2ELi2ELi4ENS5_IJNS4_1CILi1EEESB_SB_EEEEENS5_IJNSA_ILi64EEENSA_ILi112EEENSA_ILi256EEEEEENS_6half_tENS5_IJlSB_lEEESI_SJ_NS4_8TiledMMAINS4_8MMA_AtomIJNS4_20SM100_MMA_F16BF16_SSISI_SI_fLi64ELi112ELNS4_4UMMA5MajorE0ELSO_0ELNSN_7ScaleInE0ELSP_0EEEEEENS4_6LayoutISC_NS5_IJNSA_ILi0EEEST_ST_EEEEENS5_IJNS4_10UnderscoreESW_SW_EEEEENS4_13SM90_TMA_LOADENS4_14ComposedLayoutINS4_7SwizzleILi3ELi4ELi3EEENS4_18smem_ptr_flag_bitsILi16EEENSS_INS5_IJNSA_ILi8EEESE_EEENS5_IJSE_SB_EEEEEEEvNS4_8identityESZ_S19_vS1A_EENS_8epilogue10collective18CollectiveEpilogueINS1C_23Sm100TmaWarpSpecializedILi2ELi1ELi56ELb1ELb0EEEJSH_NS5_IJNSS_ISE_SB_EENSS_ISF_SB_EEEEESI_SJ_SI_SJ_NS1C_6fusion15FusionCallbacksIS1G_NS1K_17LinearCombinationISI_fSI_fLNS_15FloatRoundStyleE2EEESH_S1J_JEEENS4_5SM1004TMEM4LOAD26SM100_TMEM_LOAD_16dp256b2xESZ_NS10_INS11_ILi1ELi4ELi3EEES14_NSS_INS5_IJS15_NSA_ILi16EEEEEENS5_IJS1V_SB_EEEEEEENS4_17SM75_U32x4_LDSM_NENS4_14SM90_TMA_STOREES1Z_NS4_17SM90_U32x4_STSM_NENS4_39AutoVectorizingCopyWithAssumedAlignmentILi128EEEEEEvvEEEEvNT_6ParamsE) ;  /* 0xffffff78023c7950 */ /* 0x000fea0003c3ffff */
        .weak           $__internal_1_$__cuda_sm10x_tcgen05_guardrail_trap_phase_invalid_during_alloc
        .type           $__internal_1_$__cuda_sm10x_tcgen05_guardrail_trap_phase_invalid_during_alloc,@function
        .size           $__internal_1_$__cuda_sm10x_tcgen05_guardrail_trap_phase_invalid_during_alloc,($__internal_2_$__cuda_sm10x_tcgen05_guardrail_trap_unallocated_columns_being_dealloced - $__internal_1_$__cuda_sm10x_tcgen05_guardrail_trap_phase_invalid_during_alloc)
$__internal_1_$__cuda_sm10x_tcgen05_guardrail_trap_phase_invalid_during_alloc:
[----:B------:R-:W-:Y:S05]  /*8710*/  BPT.TRAP 0x1 ;  /* 0x000000040000795c */ /* 0x000fea0000300000 */
[----:B------:R-:W-:-:S04]  /*8720*/  MOV R3, 0x0 ;  /* 0x0000000000037802 */ /* 0x000fc80000000f00 */
[----:B------:R-:W-:Y:S05]  /*8730*/  RET.REL.NODEC R2 `(_ZN7cutlass13device_kernelINS_4gemm6kernel13GemmUniversalIN4cute5tupleIJiiiiEEENS1_10collective13CollectiveMmaINS1_35MainloopSm100TmaUmmaWarpSpecializedILi2ELi2ELi4ENS5_IJNS4_1CILi1EEESB_SB_EEEEENS5_IJNSA_ILi64EEENSA_ILi112EEENSA_ILi256EEEEEENS_6half_tENS5_IJlSB_lEEESI_SJ_NS4_8TiledMMAINS4_8MMA_AtomIJNS4_20SM100_MMA_F16BF16_SSISI_SI_fLi64ELi112ELNS4_4UMMA5MajorE0ELSO_0ELNSN_7ScaleInE0ELSP_0EEEEEENS4_6LayoutISC_NS5_IJNSA_ILi0EEEST_ST_EEEEENS5_IJNS4_10UnderscoreESW_SW_EEEEENS4_13SM90_TMA_LOADENS4_14ComposedLayoutINS4_7SwizzleILi3ELi4ELi3EEENS4_18smem_ptr_flag_bitsILi16EEENSS_INS5_IJNSA_ILi8EEESE_EEENS5_IJSE_SB_EEEEEEEvNS4_8identityESZ_S19_vS1A_EENS_8epilogue10collective18CollectiveEpilogueINS1C_23Sm100TmaWarpSpecializedILi2ELi1ELi56ELb1ELb0EEEJSH_NS5_IJNSS_ISE_SB_EENSS_ISF_SB_EEEEESI_SJ_SI_SJ_NS1C_6fusion15FusionCallbacksIS1G_NS1K_17LinearCombinationISI_fSI_fLNS_15FloatRoundStyleE2EEESH_S1J_JEEENS4_5SM1004TMEM4LOAD26SM100_TMEM_LOAD_16dp256b2xESZ_NS10_INS11_ILi1ELi4ELi3EEES14_NSS_INS5_IJS15_NSA_ILi16EEEEEENS5_IJS1V_SB_EEEEEEENS4_17SM75_U32x4_LDSM_NENS4_14SM90_TMA_STOREES1Z_NS4_17SM90_U32x4_STSM_NENS4_39AutoVectorizingCopyWithAssumedAlignmentILi128EEEEEEvvEEEEvNT_6ParamsE) ;  /* 0xffffff7802307950 */ /* 0x000fea0003c3ffff */
        .weak           $__internal_2_$__cuda_sm10x_tcgen05_guardrail_trap_unallocated_columns_being_dealloced
        .type           $__internal_2_$__cuda_sm10x_tcgen05_guardrail_trap_unallocated_columns_being_dealloced,@function
        .size           $__internal_2_$__cuda_sm10x_tcgen05_guardrail_trap_unallocated_columns_being_dealloced,(.L_x_137 - $__internal_2_$__cuda_sm10x_tcgen05_guardrail_trap_unallocated_columns_being_dealloced)
$__internal_2_$__cuda_sm10x_tcgen05_guardrail_trap_unallocated_columns_being_dealloced:
[----:B------:R-:W-:Y:S05]  /*8740*/  BPT.TRAP 0x1 ;  /* 0x000000040000795c */ /* 0x000fea0000300000 */
[----:B------:R-:W-:-:S04]  /*8750*/  HFMA2 R3, -RZ, RZ, 0, 0 ;  /* 0x00000000ff037431 */ /* 0x000fc800000001ff */
[----:B------:R-:W-:Y:S05]  /*8760*/  RET.REL.NODEC R2 `(_ZN7cutlass13device_kernelINS_4gemm6kernel13GemmUniversalIN4cute5tupleIJiiiiEEENS1_10collective13CollectiveMmaINS1_35MainloopSm100TmaUmmaWarpSpecializedILi2ELi2ELi4ENS5_IJNS4_1CILi1EEESB_SB_EEEEENS5_IJNSA_ILi64EEENSA_ILi112EEENSA_ILi256EEEEEENS_6half_tENS5_IJlSB_lEEESI_SJ_NS4_8TiledMMAINS4_8MMA_AtomIJNS4_20SM100_MMA_F16BF16_SSISI_SI_fLi64ELi112ELNS4_4UMMA5MajorE0ELSO_0ELNSN_7ScaleInE0ELSP_0EEEEEENS4_6LayoutISC_NS5_IJNSA_ILi0EEEST_ST_EEEEENS5_IJNS4_10UnderscoreESW_SW_EEEEENS4_13SM90_TMA_LOADENS4_14ComposedLayoutINS4_7SwizzleILi3ELi4ELi3EEENS4_18smem_ptr_flag_bitsILi16EEENSS_INS5_IJNSA_ILi8EEESE_EEENS5_IJSE_SB_EEEEEEEvNS4_8identityESZ_S19_vS1A_EENS_8epilogue10collective18CollectiveEpilogueINS1C_23Sm100TmaWarpSpecializedILi2ELi1ELi56ELb1ELb0EEEJSH_NS5_IJNSS_ISE_SB_EENSS_ISF_SB_EEEEESI_SJ_SI_SJ_NS1C_6fusion15FusionCallbacksIS1G_NS1K_17LinearCombinationISI_fSI_fLNS_15FloatRoundStyleE2EEESH_S1J_JEEENS4_5SM1004TMEM4LOAD26SM100_TMEM_LOAD_16dp256b2xESZ_NS10_INS11_ILi1ELi4ELi3EEES14_NSS_INS5_IJS15_NSA_ILi16EEEEEENS5_IJS1V_SB_EEEEEEENS4_17SM75_U32x4_LDSM_NENS4_14SM90_TMA_STOREES1Z_NS4_17SM90_U32x4_STSM_NENS4_39AutoVectorizingCopyWithAssumedAlignmentILi128EEEEEEvvEEEEvNT_6ParamsE) ;  /* 0xffffff7802247950 */ /* 0x000fea0003c3ffff */
.L_x_136:
[----:B------:R-:W-:-:S00]  /*8770*/  BRA `(.L_x_136) ;  /* 0xfffffffc00fc7947 */ /* 0x000fc0000383ffff */
[----:B------:R-:W-:-:S00]  /*8780*/  NOP ;  /* 0x0000000000007918 */ /* 0x000fc00000000000 */
[----:B------:R-:W-:-:S00]  /*8790*/  NOP ;  /* 0x0000000000007918 */ /* 0x000fc00000000000 */
[----:B------:R-:W-:-:S00]  /*87a0*/  NOP ;  /* 0x0000000000007918 */ /* 0x000fc00000000000 */
[----:B------:R-:W-:-:S00]  /*87b0*/  NOP ;  /* 0x0000000000007918 */ /* 0x000fc00000000000 */
[----:B------:R-:W-:-:S00]  /*87c0*/  NOP ;  /* 0x0000000000007918 */ /* 0x000fc00000000000 */
[----:B------:R-:W-:-:S00]  /*87d0*/  NOP ;  /* 0x0000000000007918 */ /* 0x000fc00000000000 */
[----:B------:R-:W-:-:S00]  /*87e0*/  NOP ;  /* 0x0000000000007918 */ /* 0x000fc00000000000 */
[----:B------:R-:W-:-:S00]  /*87f0*/  NOP ;  /* 0x0000000000007918 */ /* 0x000fc00000000000 */
.L_x_137:


//--------------------- .nv.global.init           --------------------------
	.section	.nv.global.init,"aw",@progbits
.nv.global.init:
	.type		$str$27,@object
	.size		$str$27,($str$28 - $str$27)
$str$27:
        /*0000*/ 	.byte	0x28, 0x61, 0x64, 0x64, 0x72, 0x65, 0x73, 0x73, 0x20, 0x26, 0x20, 0x6d, 0x61, 0x73, 0x6b, 0x29
        /*0010*/ 	.byte	0x20, 0x3d, 0x3d, 0x20, 0x30, 0x00
	.type		$str$28,@object
	.size		$str$28,($str$26 - $str$28)
$str$28:
        /*0016*/ 	.byte	0x2f, 0x74, 0x6d, 0x70, 0x2f, 0x63, 0x75, 0x74, 0x6c, 0x61, 0x73, 0x73, 0x5f, 0x73, 0x77, 0x65
        /*0026*/ 	.byte	0x65, 0x70, 0x5f, 0x73, 0x72, 0x63, 0x2f, 0x69, 0x6e, 0x63, 0x6c, 0x75, 0x64, 0x65, 0x2f, 0x63
        /*0036*/ 	.byte	0x75, 0x74, 0x65, 0x2f, 0x70, 0x6f, 0x69, 0x6e, 0x74, 0x65, 0x72, 0x5f, 0x66, 0x6c, 0x61, 0x67
        /*0046*/ 	.byte	0x67, 0x65, 0x64, 0x2e, 0x68, 0x70, 0x70, 0x00
	.type		$str$26,@object
	.size		$str$26,($str$25 - $str$26)
$str$26:
        /*004e*/ 	.byte	0x2f, 0x74, 0x6d, 0x70, 0x2f, 0x63, 0x75, 0x74, 0x6c, 0x61, 0x73, 0x73, 0x5f, 0x73, 0x77, 0x65
        /*005e*/ 	.byte	0x65, 0x70, 0x5f, 0x73, 0x72, 0x63, 0x2f, 0x69, 0x6e, 0x63, 0x6c, 0x75, 0x64, 0x65, 0x2f, 0x63
        /*006e*/ 	.byte	0x75, 0x74, 0x65, 0x2f, 0x61, 0x74, 0x6f, 0x6d, 0x2f, 0x63, 0x6f, 0x70, 0x79, 0x5f, 0x74, 0x72
        /*007e*/ 	.byte	0x61, 0x69, 0x74, 0x73, 0x5f, 0x73, 0x6d, 0x31, 0x30, 0x30, 0x2e, 0x68, 0x70, 0x70, 0x00
	.type		$str$25,@object
	.size		$str$25,(__unnamed_1 - $str$25)
$str$25:
        /*008d*/ 	.byte	0x28, 0x28, 0x75, 0x69, 0x6e, 0x74, 0x33, 0x32, 0x5f, 0x74, 0x28, 0x74, 0x68, 0x72, 0x65, 0x61
        /*009d*/ 	.byte	0x64, 0x49, 0x64, 0x78, 0x2e, 0x78, 0x29, 0x20, 0x2f, 0x20, 0x33, 0x32, 0x29, 0x20, 0x25, 0x20
        /*00ad*/ 	.byte	0x34, 0x29, 0x20, 0x3d, 0x3d, 0x20, 0x28, 0x28, 0x28, 0x74, 0x6d, 0x65, 0x6d, 0x5f, 0x61, 0x64
        /*00bd*/ 	.byte	0x64, 0x72, 0x20, 0x3e, 0x3e, 0x20, 0x31, 0x36, 0x29, 0x20, 0x2f, 0x20, 0x33, 0x32, 0x29, 0x20
        /*00cd*/ 	.byte	0x25, 0x20, 0x34, 0x29, 0x00
	.type		__unnamed_1,@object
	.size		__unnamed_1,(__unnamed_2 - __unnamed_1)
__unnamed_1:
        /*00d2*/ 	.byte	0x61, 0x75, 0x74, 0x6f, 0x20, 0x63, 0x75, 0x74, 0x65, 0x3a, 0x3a, 0x61, 0x73, 0x5f, 0x70, 0x6f
        /* <DEDUP_REMOVED lines=24> */
        /*0262*/ 	.byte	0x36, 0x38, 0x3e, 0x3e, 0x3e, 0x3e, 0x5d, 0x00
	.type		__unnamed_2,@object
	.size		__unnamed_2,(.L_2 - __unnamed_2)
__unnamed_2:
        /* <DEDUP_REMOVED lines=42> */
        /*050a*/ 	.byte	0x3e, 0x5d, 0x00
.L_2:


//--------------------- .nv.shared._ZN7cutlass13device_kernelINS_4gemm6kernel13GemmUniversalIN4cute5tupleIJiiiiEEENS1_10collective13CollectiveMmaINS1_35MainloopSm100TmaUmmaWarpSpecializedILi2ELi2ELi4ENS5_IJNS4_1CILi1EEESB_SB_EEEEENS5_IJNSA_ILi64EEENSA_ILi112EEENSA_ILi256EEEEEENS_6half_tENS5_IJlSB_lEEESI_SJ_NS4_8TiledMMAINS4_8MMA_AtomIJNS4_20SM100_MMA_F16BF16_SSISI_SI_fLi64ELi112ELNS4_4UMMA5MajorE0ELSO_0ELNSN_7ScaleInE0ELSP_0EEEEEENS4_6LayoutISC_NS5_IJNSA_ILi0EEEST_ST_EEEEENS5_IJNS4_10UnderscoreESW_SW_EEEEENS4_13SM90_TMA_LOADENS4_14ComposedLayoutINS4_7SwizzleILi3ELi4ELi3EEENS4_18smem_ptr_flag_bitsILi16EEENSS_INS5_IJNSA_ILi8EEESE_EEENS5_IJSE_SB_EEEEEEEvNS4_8identityESZ_S19_vS1A_EENS_8epilogue10collective18CollectiveEpilogueINS1C_23Sm100TmaWarpSpecializedILi2ELi1ELi56ELb1ELb0EEEJSH_NS5_IJNSS_ISE_SB_EENSS_ISF_SB_EEEEESI_SJ_SI_SJ_NS1C_6fusion15FusionCallbacksIS1G_NS1K_17LinearCombinationISI_fSI_fLNS_15FloatRoundStyleE2EEESH_S1J_JEEENS4_5SM1004TMEM4LOAD26SM100_TMEM_LOAD_16dp256b2xESZ_NS10_INS11_ILi1ELi4ELi3EEES14_NSS_INS5_IJS15_NSA_ILi16EEEEEENS5_IJS1V_SB_EEEEEEENS4_17SM75_U32x4_LDSM_NENS4_14SM90_TMA_STOREES1Z_NS4_17SM90_U32x4_STSM_NENS4_39AutoVectorizingCopyWithAssumedAlignmentILi128EEEEEEvvEEEEvNT_6ParamsE --------------------------
	.section	.nv.shared._ZN7cutlass13device_kernelINS_4gemm6kernel13GemmUniversalIN4cute5tupleIJiiiiEEENS1_10collective13CollectiveMmaINS1_35MainloopSm100TmaUmmaWarpSpecializedILi2ELi2ELi4ENS5_IJNS4_1CILi1EEESB_SB_EEEEENS5_IJNSA_ILi64EEENSA_ILi112EEENSA_ILi256EEEEEENS_6half_tENS5_IJlSB_lEEESI_SJ_NS4_8TiledMMAINS4_8MMA_AtomIJNS4_20SM100_MMA_F16BF16_SSISI_SI_fLi64ELi112ELNS4_4UMMA5MajorE0ELSO_0ELNSN_7ScaleInE0ELSP_0EEEEEENS4_6LayoutISC_NS5_IJNSA_ILi0EEEST_ST_EEEEENS5_IJNS4_10UnderscoreESW_SW_EEEEENS4_13SM90_TMA_LOADENS4_14ComposedLayoutINS4_7SwizzleILi3ELi4ELi3EEENS4_18smem_ptr_flag_bitsILi16EEENSS_INS5_IJNSA_ILi8EEESE_EEENS5_IJSE_SB_EEEEEEEvNS4_8identityESZ_S19_vS1A_EENS_8epilogue10collective18CollectiveEpilogueINS1C_23Sm100TmaWarpSpecializedILi2ELi1ELi56ELb1ELb0EEEJSH_NS5_IJNSS_ISE_SB_EENSS_ISF_SB_EEEEESI_SJ_SI_SJ_NS1C_6fusion15FusionCallbacksIS1G_NS1K_17LinearCombinationISI_fSI_fLNS_15FloatRoundStyleE2EEESH_S1J_JEEENS4_5SM1004TMEM4LOAD26SM100_TMEM_LOAD_16dp256b2xESZ_NS10_INS11_ILi1ELi4ELi3EEES14_NSS_INS5_IJS15_NSA_ILi16EEEEEENS5_IJS1V_SB_EEEEEEENS4_17SM75_U32x4_LDSM_NENS4_14SM90_TMA_STOREES1Z_NS4_17SM90_U32x4_STSM_NENS4_39AutoVectorizingCopyWithAssumedAlignmentILi128EEEEEEvvEEEEvNT_6ParamsE,"aw",@nobits
	.sectionflags	@""
	.align	16
	.zero		1024


//--------------------- .nv.shared.reserved.0     --------------------------
	.section	.nv.shared.reserved.0,"aw",@nobits
	.weak		__nv_reservedSMEM_offset_0_alias
	.size		__nv_reservedSMEM_offset_0_alias, 0, 64
	.other		__nv_reservedSMEM_offset_0_alias,@"STO_CUDA_RESERVED_SHARED STV_DEFAULT"
__nv_reservedSMEM_offset_0_alias:
	.zero		0
.nv.shared.reserved.0:
	.zero		64
	.weak		__nv_reservedSMEM_tcgen05_partition
	.type		__nv_reservedSMEM_tcgen05_partition,@object
	.size		__nv_reservedSMEM_tcgen05_partition,(.L_0 - __nv_reservedSMEM_tcgen05_partition)
__nv_reservedSMEM_tcgen05_partition:
	.zero		32
.L_0:


//--------------------- .nv.global                --------------------------
	.section	.nv.global,"aw",@nobits
.nv.global:
	.type		_ZN40_INTERNAL_78515206_4_k_cu_71970e5e_196044cute1_E,@object
	.size		_ZN40_INTERNAL_78515206_4_k_cu_71970e5e_196044cute1_E,(_ZN40_INTERNAL_78515206_4_k_cu_71970e5e_196044cuda3std3__45__cpo6cbeginE - _ZN40_INTERNAL_78515206_4_k_cu_71970e5e_196044cute1_E)
_ZN40_INTERNAL_78515206_4_k_cu_71970e5e_196044cute1_E:
	.zero		1
	.type		_ZN40_INTERNAL_78515206_4_k_cu_71970e5e_196044cuda3std3__45__cpo6cbeginE,@object
	.size		_ZN40_INTERNAL_78515206_4_k_cu_71970e5e_196044cuda3std3__45__cpo6cbeginE,(_ZN40_INTERNAL_78515206_4_k_cu_71970e5e_196044cuda3std3__48in_placeE - _ZN40_INTERNAL_78515206_4_k_cu_71970e5e_196044cuda3std3__45__cpo6cbeginE)
_ZN40_INTERNAL_78515206_4_k_cu_71970e5e_196044cuda3std3__45__cpo6cbeginE:
	.zero		1
	.type		_ZN40_INTERNAL_78515206_4_k_cu_71970e5e_196044cuda3std3__48in_placeE,@object
	.size		_ZN40_INTERNAL_78515206_4_k_cu_71970e5e_196044cuda3std3__48in_placeE,(_ZN40_INTERNAL_78515206_4_k_cu_71970e5e_196044cuda3std6ranges3__45__cpo9iter_moveE - _ZN40_INTERNAL_78515206_4_k_cu_71970e5e_196044cuda3std3__48in_placeE)
_ZN40_INTERNAL_78515206_4_k_cu_71970e5e_196044cuda3std3__48in_placeE:
	.zero		1
	.type		_ZN40_INTERNAL_78515206_4_k_cu_71970e5e_196044cuda3std6ranges3__45__cpo9iter_moveE,@object
	.size		_ZN40_INTERNAL_78515206_4_k_cu_71970e5e_196044cuda3std6ranges3__45__cpo9iter_moveE,(_ZN40_INTERNAL_78515206_4_k_cu_71970e5e_196044cuda3std3__45__cpo5beginE - _ZN40_INTERNAL_78515206_4_k_cu_71970e5e_196044cuda3std6ranges3__45__cpo9iter_moveE)
_ZN40_INTERNAL_78515206_4_k_cu_71970e5e_196044cuda3std6ranges3__45__cpo9iter_moveE:
	.zero		1
	.type		_ZN40_INTERNAL_78515206_4_k_cu_71970e5e_196044cuda3std3__45__cpo5beginE,@object
	.size		_ZN40_INTERNAL_78515206_4_k_cu_71970e5e_196044cuda3std3__45__cpo5beginE,(_ZN40_INTERNAL_78515206_4_k_cu_71970e5e_196044cuda3std3__442_GLOBAL__N__78515206_4_k_cu_71970e5e_196046ignoreE - _ZN40_INTERNAL_78515206_4_k_cu_71970e5e_196044cuda3std3__45__cpo5beginE)
_ZN40_INTERNAL_78515206_4_k_cu_71970e5e_196044cuda3std3__45__cpo5beginE:
	.zero		1
	.type		_ZN40_INTERNAL_78515206_4_k_cu_71970e5e_196044cuda3std3__442_GLOBAL__N__78515206_4_k_cu_71970e5e_196046ignoreE,@object
	.size		_ZN40_INTERNAL_78515206_4_k_cu_71970e5e_196044cuda3std3__442_GLOBAL__N__78515206_4_k_cu_71970e5e_196046ignoreE,(_ZN40_INTERNAL_78515206_4_k_cu_71970e5e_196044cute7productE - _ZN40_INTERNAL_78515206_4_k_cu_71970e5e_196044cuda3std3__442_GLOBAL__N__78515206_4_k_cu_71970e5e_196046ignoreE)
_ZN40_INTERNAL_78515206_4_k_cu_71970e5e_196044cuda3std3__442_GLOBAL__N__78515206_4_k_cu_71970e5e_196046ignoreE:
	.zero		1
	.type		_ZN40_INTERNAL_78515206_4_k_cu_71970e5e_196044cute7productE,@object
	.size		_ZN40_INTERNAL_78515206_4_k_cu_71970e5e_196044cute7productE,(_ZN40_INTERNAL_78515206_4_k_cu_71970e5e_196044cuda3std3__45__cpo3endE - _ZN40_INTERNAL_78515206_4_k_cu_71970e5e_196044cute7productE)
_ZN40_INTERNAL_78515206_4_k_cu_71970e5e_196044cute7productE:
	.zero		1
	.type		_ZN40_INTERNAL_78515206_4_k_cu_71970e5e_196044cuda3std3__45__cpo3endE,@object
	.size		_ZN40_INTERNAL_78515206_4_k_cu_71970e5e_196044cuda3std3__45__cpo3endE,(_ZN40_INTERNAL_78515206_4_k_cu_71970e5e_196044cuda3std3__419piecewise_constructE - _ZN40_INTERNAL_78515206_4_k_cu_71970e5e_196044cuda3std3__45__cpo3endE)
_ZN40_INTERNAL_78515206_4_k_cu_71970e5e_196044cuda3std3__45__cpo3endE:
	.zero		1
	.type		_ZN40_INTERNAL_78515206_4_k_cu_71970e5e_196044cuda3std3__419piecewise_constructE,@object
	.size		_ZN40_INTERNAL_78515206_4_k_cu_71970e5e_196044cuda3std3__419piecewise_constructE,(_ZN40_INTERNAL_78515206_4_k_cu_71970e5e_196044cuda3std3__45__cpo4cendE - _ZN40_INTERNAL_78515206_4_k_cu_71970e5e_196044cuda3std3__419piecewise_constructE)
_ZN40_INTERNAL_78515206_4_k_cu_71970e5e_196044cuda3std3__419piecewise_constructE:
	.zero		1
	.type		_ZN40_INTERNAL_78515206_4_k_cu_71970e5e_196044cuda3std3__45__cpo4cendE,@object
	.size		_ZN40_INTERNAL_78515206_4_k_cu_71970e5e_196044cuda3std3__45__cpo4cendE,(_ZN40_INTERNAL_78515206_4_k_cu_71970e5e_196044cuda3std6ranges3__45__cpo4swapE - _ZN40_INTERNAL_78515206_4_k_cu_71970e5e_196044cuda3std3__45__cpo4cendE)
_ZN40_INTERNAL_78515206_4_k_cu_71970e5e_196044cuda3std3__45__cpo4cendE:
	.zero		1
	.type		_ZN40_INTERNAL_78515206_4_k_cu_71970e5e_196044cuda3std6ranges3__45__cpo4swapE,@object
	.size		_ZN40_INTERNAL_78515206_4_k_cu_71970e5e_196044cuda3std6ranges3__45__cpo4swapE,(.L_10 - _ZN40_INTERNAL_78515206_4_k_cu_71970e5e_196044cuda3std6ranges3__45__cpo4swapE)
_ZN40_INTERNAL_78515206_4_k_cu_71970e5e_196044cuda3std6ranges3__45__cpo4swapE:
	.zero		1
.L_10:


//--------------------- .nv.constant0._ZN7cutlass13device_kernelINS_4gemm6kernel13GemmUniversalIN4cute5tupleIJiiiiEEENS1_10collective13CollectiveMmaINS1_35MainloopSm100TmaUmmaWarpSpecializedILi2ELi2ELi4ENS5_IJNS4_1CILi1EEESB_SB_EEEEENS5_IJNSA_ILi64EEENSA_ILi112EEENSA_ILi256EEEEEENS_6half_tENS5_IJlSB_lEEESI_SJ_NS4_8TiledMMAINS4_8MMA_AtomIJNS4_20SM100_MMA_F16BF16_SSISI_SI_fLi64ELi112ELNS4_4UMMA5MajorE0ELSO_0ELNSN_7ScaleInE0ELSP_0EEEEEENS4_6LayoutISC_NS5_IJNSA_ILi0EEEST_ST_EEEEENS5_IJNS4_10UnderscoreESW_SW_EEEEENS4_13SM90_TMA_LOADENS4_14ComposedLayoutINS4_7SwizzleILi3ELi4ELi3EEENS4_18smem_ptr_flag_bitsILi16EEENSS_INS5_IJNSA_ILi8EEESE_EEENS5_IJSE_SB_EEEEEEEvNS4_8identityESZ_S19_vS1A_EENS_8epilogue10collective18CollectiveEpilogueINS1C_23Sm100TmaWarpSpecializedILi2ELi1ELi56ELb1ELb0EEEJSH_NS5_IJNSS_ISE_SB_EENSS_ISF_SB_EEEEESI_SJ_SI_SJ_NS1C_6fusion15FusionCallbacksIS1G_NS1K_17LinearCombinationISI_fSI_fLNS_15FloatRoundStyleE2EEESH_S1J_JEEENS4_5SM1004TMEM4LOAD26SM100_TMEM_LOAD_16dp256b2xESZ_NS10_INS11_ILi1ELi4ELi3EEES14_NSS_INS5_IJS15_NSA_ILi16EEEEEENS5_IJS1V_SB_EEEEEEENS4_17SM75_U32x4_LDSM_NENS4_14SM90_TMA_STOREES1Z_NS4_17SM90_U32x4_STSM_NENS4_39AutoVectorizingCopyWithAssumedAlignmentILi128EEEEEEvvEEEEvNT_6ParamsE --------------------------
	.section	.nv.constant0._ZN7cutlass13device_kernelINS_4gemm6kernel13GemmUniversalIN4cute5tupleIJiiiiEEENS1_10collective13CollectiveMmaINS1_35MainloopSm100TmaUmmaWarpSpecializedILi2ELi2ELi4ENS5_IJNS4_1CILi1EEESB_SB_EEEEENS5_IJNSA_ILi64EEENSA_ILi112EEENSA_ILi256EEEEEENS_6half_tENS5_IJlSB_lEEESI_SJ_NS4_8TiledMMAINS4_8MMA_AtomIJNS4_20SM100_MMA_F16BF16_SSISI_SI_fLi64ELi112ELNS4_4UMMA5MajorE0ELSO_0ELNSN_7ScaleInE0ELSP_0EEEEEENS4_6LayoutISC_NS5_IJNSA_ILi0EEEST_ST_EEEEENS5_IJNS4_10UnderscoreESW_SW_EEEEENS4_13SM90_TMA_LOADENS4_14ComposedLayoutINS4_7SwizzleILi3ELi4ELi3EEENS4_18smem_ptr_flag_bitsILi16EEENSS_INS5_IJNSA_ILi8EEESE_EEENS5_IJSE_SB_EEEEEEEvNS4_8identityESZ_S19_vS1A_EENS_8epilogue10collective18CollectiveEpilogueINS1C_23Sm100TmaWarpSpecializedILi2ELi1ELi56ELb1ELb0EEEJSH_NS5_IJNSS_ISE_SB_EENSS_ISF_SB_EEEEESI_SJ_SI_SJ_NS1C_6fusion15FusionCallbacksIS1G_NS1K_17LinearCombinationISI_fSI_fLNS_15FloatRoundStyleE2EEESH_S1J_JEEENS4_5SM1004TMEM4LOAD26SM100_TMEM_LOAD_16dp256b2xESZ_NS10_INS11_ILi1ELi4ELi3EEES14_NSS_INS5_IJS15_NSA_ILi16EEEEEENS5_IJS1V_SB_EEEEEEENS4_17SM75_U32x4_LDSM_NENS4_14SM90_TMA_STOREES1Z_NS4_17SM90_U32x4_STSM_NENS4_39AutoVectorizingCopyWithAssumedAlignmentILi128EEEEEEvvEEEEvNT_6ParamsE,"a",@progbits
	.sectionflags	@""
	.align	4
.nv.constant0._ZN7cutlass13device_kernelINS_4gemm6kernel13GemmUniversalIN4cute5tupleIJiiiiEEENS1_10collective13CollectiveMmaINS1_35MainloopSm100TmaUmmaWarpSpecializedILi2ELi2ELi4ENS5_IJNS4_1CILi1EEESB_SB_EEEEENS5_IJNSA_ILi64EEENSA_ILi112EEENSA_ILi256EEEEEENS_6half_tENS5_IJlSB_lEEESI_SJ_NS4_8TiledMMAINS4_8MMA_AtomIJNS4_20SM100_MMA_F16BF16_SSISI_SI_fLi64ELi112ELNS4_4UMMA5MajorE0ELSO_0ELNSN_7ScaleInE0ELSP_0EEEEEENS4_6LayoutISC_NS5_IJNSA_ILi0EEEST_ST_EEEEENS5_IJNS4_10UnderscoreESW_SW_EEEEENS4_13SM90_TMA_LOADENS4_14ComposedLayoutINS4_7SwizzleILi3ELi4ELi3EEENS4_18smem_ptr_flag_bitsILi16EEENSS_INS5_IJNSA_ILi8EEESE_EEENS5_IJSE_SB_EEEEEEEvNS4_8identityESZ_S19_vS1A_EENS_8epilogue10collective18CollectiveEpilogueINS1C_23Sm100TmaWarpSpecializedILi2ELi1ELi56ELb1ELb0EEEJSH_NS5_IJNSS_ISE_SB_EENSS_ISF_SB_EEEEESI_SJ_SI_SJ_NS1C_6fusion15FusionCallbacksIS1G_NS1K_17LinearCombinationISI_fSI_fLNS_15FloatRoundStyleE2EEESH_S1J_JEEENS4_5SM1004TMEM4LOAD26SM100_TMEM_LOAD_16dp256b2xESZ_NS10_INS11_ILi1ELi4ELi3EEES14_NSS_INS5_IJS15_NSA_ILi16EEEEEENS5_IJS1V_SB_EEEEEEENS4_17SM75_U32x4_LDSM_NENS4_14SM90_TMA_STOREES1Z_NS4_17SM90_U32x4_STSM_NENS4_39AutoVectorizingCopyWithAssumedAlignmentILi128EEEEEEvvEEEEvNT_6ParamsE:
	.zero		2944


//--------------------- SYMBOLS --------------------------

	.type		.nv.reservedSmem.offset0,@object
	.size		.nv.reservedSmem.offset0,0x4
	.type		.nv.reservedSmem.cap,@object
	.size		.nv.reservedSmem.cap,0x4
	.type		__assertfail,@function
